def gluon_mma(
    a_ptr,
    b_ptr,
    c_ptr,
    M: gl.constexpr,
    N: gl.constexpr,
    K: gl.constexpr,
    BLK_A: gl.constexpr,
    BLK_B: gl.constexpr,
    SHARED_A: gl.constexpr,
    SHARED_B: gl.constexpr,
    ACC_LAYOUT: gl.constexpr,
    TMEM_LAYOUT: gl.constexpr,
    USE_TCGEN05: gl.constexpr,
    IS_ASYNC: gl.constexpr,
):
    offs_m = gl.arange(0, M, layout=gl.SliceLayout(1, BLK_A))
    offs_ka = gl.arange(0, K, layout=gl.SliceLayout(0, BLK_A))
    offs_kb = gl.arange(0, K, layout=gl.SliceLayout(1, BLK_B))
    offs_n = gl.arange(0, N, layout=gl.SliceLayout(0, BLK_B))
    a = gl.load(a_ptr + offs_m[:, None] * K + offs_ka[None, :])
    b = gl.load(b_ptr + offs_kb[:, None] * N + offs_n[None, :])
    a_smem = gl.allocate_shared_memory(a.dtype, [M, K], SHARED_A, a)
    b_smem = gl.allocate_shared_memory(b.dtype, [K, N], SHARED_B, b)

    if USE_TCGEN05:
        fence_async_shared()
        bar = gl.allocate_shared_memory(gl.int64, [1], mbarrier.MBarrierLayout())
        mbarrier.init(bar, count=1)
        acc_tmem = allocate_tensor_memory(gl.float32, [M, N], TMEM_LAYOUT)
        tcgen05_mma(a_smem, b_smem, acc_tmem, use_acc=False)
        tcgen05_commit(bar)
        mbarrier.wait(bar, phase=0)
        mbarrier.invalidate(bar)
        acc = acc_tmem.load(ACC_LAYOUT)
    else:
        acc = gl.zeros([M, N], dtype=gl.float32, layout=ACC_LAYOUT)
        acc = hopper.warpgroup_mma(a_smem, b_smem, acc, is_async=IS_ASYNC)
        if IS_ASYNC:
            acc = hopper.warpgroup_mma_wait(num_outstanding=0, deps=[acc])

    out_layout: gl.constexpr = gl.BlockedLayout(
        [1, 1], [1, 32], [gl.num_warps(), 1], [1, 0]
    )
    acc = gl.convert_layout(acc, out_layout)
    offs_cm = gl.arange(0, M, layout=gl.SliceLayout(1, out_layout))
    offs_cn = gl.arange(0, N, layout=gl.SliceLayout(0, out_layout))
    gl.store(c_ptr + offs_cm[:, None] * N + offs_cn[None, :], acc)

# config = {"BLOCK_K": 64, "BLOCK_M": 128, "BLOCK_N": 128, "arch": "sm_100", "dtype": "bf16", "is_async": 1, "num_warps": 4}
# arch = sm_100


// ===== COMPILED SASS (sm_100a) =====

	.target	sm_100a

	.elftype	@"ET_EXEC"


//--------------------- .note.nv.tkinfo           --------------------------
	.section	.note.nv.tkinfo,"",@"SHT_NOTE"
	.sectionflags	@"SHF_NOTE_NV_TKINFO"
	.tkinfo
        /*0018*/ 	.word	0x00000081
        /*0030*/ 	.string	""
        /*0030*/ 	.string	"ptxas-blackwell"
        /*0030*/ 	.string	"Cuda compilation tools, release 12.9, V12.9.86"
        /*0030*/ 	.string	"Build cuda_12.9.r12.9/compiler.36037853_0"
        /*0030*/ 	.string	"-v  -suppress-debug-info  -lineinfo  -arch sm_100a "



//--------------------- .note.nv.cuver            --------------------------
	.section	.note.nv.cuver,"",@"SHT_NOTE"
	.sectionflags	@"SHF_NOTE_NV_CUVER"
        /*0018*/ 	.short	0x0001
        /*001a*/ 	.short	0x0064
        /*001c*/ 	.short	0x0001
        /*001e*/ 	.short	0x0000
        /*0020*/ 	.short	0x0001
        /*0022*/ 	.short	0x0000


//--------------------- .nv.info                  --------------------------
	.section	.nv.info,"",@"SHT_CUDA_INFO"
	.align	4


	//----- nvinfo : EIATTR_REGCOUNT
	.align		4
        /*0000*/ 	.byte	0x04, 0x2f
        /*0002*/ 	.short	(.L_4 - .L_3)
	.align		4
.L_3:
        /*0004*/ 	.word	index@(gluon_mma)
        /*0008*/ 	.word	0x000000c1


	//----- nvinfo : EIATTR_FRAME_SIZE
	.align		4
.L_4:
        /*000c*/ 	.byte	0x04, 0x11
        /*000e*/ 	.short	(.L_6 - .L_5)
	.align		4
.L_5:
        /*0010*/ 	.word	index@($__internal_2_$__cuda_sm10x_tcgen05_guardrail_trap_unallocated_columns_being_dealloced)
        /*0014*/ 	.word	0x00000000


	//----- nvinfo : EIATTR_FRAME_SIZE
	.align		4
.L_6:
        /*0018*/ 	.byte	0x04, 0x11
        /*001a*/ 	.short	(.L_8 - .L_7)
	.align		4
.L_7:
        /*001c*/ 	.word	index@($__internal_1_$__cuda_sm10x_tcgen05_guardrail_trap_phase_invalid_during_alloc)
        /*0020*/ 	.word	0x00000000


	//----- nvinfo : EIATTR_FRAME_SIZE
	.align		4
.L_8:
        /*0024*/ 	.byte	0x04, 0x11
        /*0026*/ 	.short	(.L_10 - .L_9)
	.align		4
.L_9:
        /*0028*/ 	.word	index@($__internal_0_$__cuda_sm10x_tcgen05_guardrail_trap_col_being_dealloced_not_returned_by_alloc)
        /*002c*/ 	.word	0x00000000


	//----- nvinfo : EIATTR_FRAME_SIZE
	.align		4
.L_10:
        /*0030*/ 	.byte	0x04, 0x11
        /*0032*/ 	.short	(.L_12 - .L_11)
	.align		4
.L_11:
        /*0034*/ 	.word	index@(gluon_mma)
        /*0038*/ 	.word	0x00000000


	//----- nvinfo : EIATTR_MIN_STACK_SIZE
	.align		4
.L_12:
        /*003c*/ 	.byte	0x04, 0x12
        /*003e*/ 	.short	(.L_14 - .L_13)
	.align		4
.L_13:
        /*0040*/ 	.word	index@(gluon_mma)
        /*0044*/ 	.word	0x00000000
.L_14:


//--------------------- .nv.info.gluon_mma        --------------------------
	.section	.nv.info.gluon_mma,"",@"SHT_CUDA_INFO"
	.sectionflags	@""
	.align	4


	//----- nvinfo : EIATTR_CUDA_API_VERSION
	.align		4
        /*0000*/ 	.byte	0x04, 0x37
        /*0002*/ 	.short	(.L_16 - .L_15)
.L_15:
        /*0004*/ 	.word	0x00000081


	//----- nvinfo : EIATTR_KPARAM_INFO
	.align		4
.L_16:
        /*0008*/ 	.byte	0x04, 0x17
        /*000a*/ 	.short	(.L_18 - .L_17)
.L_17:
        /*000c*/ 	.word	0x00000000
        /*0010*/ 	.short	0x0004
        /*0012*/ 	.short	0x0020
        /*0014*/ 	.byte	0x00, 0xf4, 0x21, 0x00


	//----- nvinfo : EIATTR_KPARAM_INFO
	.align		4
.L_18:
        /*0018*/ 	.byte	0x04, 0x17
        /*001a*/ 	.short	(.L_20 - .L_19)
.L_19:
        /*001c*/ 	.word	0x00000000
        /*0020*/ 	.short	0x0003
        /*0022*/ 	.short	0x0018
        /*0024*/ 	.byte	0x00, 0xf4, 0x21, 0x00


	//----- nvinfo : EIATTR_KPARAM_INFO
	.align		4
.L_20:
        /*0028*/ 	.byte	0x04, 0x17
        /*002a*/ 	.short	(.L_22 - .L_21)
.L_21:
        /*002c*/ 	.word	0x00000000
        /*0030*/ 	.short	0x0002
        /*0032*/ 	.short	0x0010
        /*0034*/ 	.byte	0x00, 0xf4, 0x21, 0x00


	//----- nvinfo : EIATTR_KPARAM_INFO
	.align		4
.L_22:
        /*0038*/ 	.byte	0x04, 0x17
        /*003a*/ 	.short	(.L_24 - .L_23)
.L_23:
        /*003c*/ 	.word	0x00000000
        /*0040*/ 	.short	0x0001
        /*0042*/ 	.short	0x0008
        /*0044*/ 	.byte	0x00, 0xf4, 0x21, 0x00


	//----- nvinfo : EIATTR_KPARAM_INFO
	.align		4
.L_24:
        /*0048*/ 	.byte	0x04, 0x17
        /*004a*/ 	.short	(.L_26 - .L_25)
.L_25:
        /*004c*/ 	.word	0x00000000
        /*0050*/ 	.short	0x0000
        /*0052*/ 	.short	0x0000
        /*0054*/ 	.byte	0x00, 0xf4, 0x21, 0x00


	//----- nvinfo : EIATTR_AT_ENTRY_FRAGMENTS
	.align		4
.L_26:
        /*0058*/ 	.byte	0x04, 0x4f
        /*005a*/ 	.short	(.L_28 - .L_27)


	//   ....[0]....
.L_27:
        /*005c*/ 	.word	0x00000004


	//----- nvinfo : EIATTR_RESERVED_SMEM_USED
	.align		4
.L_28:
        /*0060*/ 	.byte	0x01, 0x41
	.zero		2


	//----- nvinfo : EIATTR_SPARSE_MMA_MASK
	.align		4
        /*0064*/ 	.byte	0x03, 0x50
        /*0066*/ 	.short	0x0000


	//----- nvinfo : EIATTR_TCGEN05_1CTA_USED
	.align		4
        /*0068*/ 	.byte	0x01, 0x51
	.zero		2


	//----- nvinfo : EIATTR_MAXREG_COUNT
	.align		4
        /*006c*/ 	.byte	0x03, 0x1b
        /*006e*/ 	.short	0x00ff


	//----- nvinfo : EIATTR_NUM_BARRIERS
	.align		4
        /*0070*/ 	.byte	0x02, 0x4c
        /*0072*/ 	.byte	0x01
	.zero		1


	//----- nvinfo : EIATTR_INT_WARP_WIDE_INSTR_OFFSETS
	.align		4
        /*0074*/ 	.byte	0x04, 0x31
        /*0076*/ 	.short	(.L_30 - .L_29)


	//   ....[0]....
.L_29:
        /*0078*/ 	.word	0x00001b10


	//   ....[1]....
        /*007c*/ 	.word	0x00001b20


	//   ....[2]....
        /*0080*/ 	.word	0x000025e0


	//   ....[3]....
        /*0084*/ 	.word	0x000025f0


	//   ....[4]....
        /*0088*/ 	.word	0x000040e0


	//   ....[5]....
        /*008c*/ 	.word	0x00004130


	//----- nvinfo : EIATTR_COOP_GROUP_MASK_REGIDS
	.align		4
.L_30:
        /*0090*/ 	.byte	0x04, 0x29
        /*0092*/ 	.short	(.L_32 - .L_31)


	//   ....[0]....
.L_31:
        /*0094*/ 	.word	0xffffffff


	//   ....[1]....
        /*0098*/ 	.word	0xffffffff


	//   ....[2]....
        /*009c*/ 	.word	0xffffffff


	//   ....[3]....
        /*00a0*/ 	.word	0xffffffff


	//----- nvinfo : EIATTR_COOP_GROUP_INSTR_OFFSETS
	.align		4
.L_32:
        /*00a4*/ 	.byte	0x04, 0x28
        /*00a6*/ 	.short	(.L_34 - .L_33)


	//   ....[0]....
.L_33:
        /*00a8*/ 	.word	0x00000050


	//   ....[1]....
        /*00ac*/ 	.word	0x00000310


	//   ....[2]....
        /*00b0*/ 	.word	0x00003f70


	//   ....[3]....
        /*00b4*/ 	.word	0x000041e0


	//----- nvinfo : EIATTR_VRC_CTA_INIT_COUNT
	.align		4
.L_34:
        /*00b8*/ 	.byte	0x02, 0x4a
        /*00ba*/ 	.byte	0x80
	.zero		1


	//----- nvinfo : EIATTR_MBARRIER_INSTR_OFFSETS
	.align		4
        /*00bc*/ 	.byte	0x04, 0x39
        /*00be*/ 	.short	(.L_36 - .L_35)


	//   ....[0]....
.L_35:
        /*00c0*/ 	.word	0x00002370
        /*00c4*/ 	.word	0x000000ff
        /*00c8*/ 	.word	0x00008000
        /*00cc*/ 	.short	0x0100
        /*00ce*/ 	.byte	0x07
	.zero		1


	//   ....[1]....
        /*00d0*/ 	.word	0x00002660
        /*00d4*/ 	.word	0x000000ff
        /*00d8*/ 	.word	0x00008000
        /*00dc*/ 	.short	0x010a
        /*00de*/ 	.byte	0x07
	.zero		1


	//   ....[2]....
        /*00e0*/ 	.word	0x000027b0
        /*00e4*/ 	.word	0x000000ff
        /*00e8*/ 	.word	0x00008000
        /*00ec*/ 	.short	0x0108
        /*00ee*/ 	.byte	0x07
	.zero		1


	//   ....[3]....
        /*00f0*/ 	.word	0x00004200
        /*00f4*/ 	.word	0x000000ff
        /*00f8*/ 	.word	0x00008000
        /*00fc*/ 	.short	0x010a
        /*00fe*/ 	.byte	0x07
	.zero		1


	//----- nvinfo : EIATTR_NUM_MBARRIERS
	.align		4
.L_36:
        /*0100*/ 	.byte	0x03, 0x38
        /*0102*/ 	.short	0x0001


	//----- nvinfo : EIATTR_EXIT_INSTR_OFFSETS
	.align		4
        /*0104*/ 	.byte	0x04, 0x1c
        /*0106*/ 	.short	(.L_38 - .L_37)


	//   ....[0]....
.L_37:
        /*0108*/ 	.word	0x000041f0


	//----- nvinfo : EIATTR_REQNTID
	.align		4
.L_38:
        /*010c*/ 	.byte	0x04, 0x10
        /*010e*/ 	.short	(.L_40 - .L_39)
.L_39:
        /*0110*/ 	.word	0x00000080
        /*0114*/ 	.word	0x00000001
        /*0118*/ 	.word	0x00000001


	//----- nvinfo : EIATTR_CRS_STACK_SIZE
	.align		4
.L_40:
        /*011c*/ 	.byte	0x04, 0x1e
        /*011e*/ 	.short	(.L_42 - .L_41)
.L_41:
        /*0120*/ 	.word	0x00000000


	//----- nvinfo : EIATTR_CBANK_PARAM_SIZE
	.align		4
.L_42:
        /*0124*/ 	.byte	0x03, 0x19
        /*0126*/ 	.short	0x0028


	//----- nvinfo : EIATTR_PARAM_CBANK
	.align		4
        /*0128*/ 	.byte	0x04, 0x0a
        /*012a*/ 	.short	(.L_44 - .L_43)
	.align		4
.L_43:
        /*012c*/ 	.word	index@(.nv.constant0.gluon_mma)
        /*0130*/ 	.short	0x0380
        /*0132*/ 	.short	0x0028


	//----- nvinfo : EIATTR_SW_WAR
	.align		4
.L_44:
        /*0134*/ 	.byte	0x04, 0x36
        /*0136*/ 	.short	(.L_46 - .L_45)
.L_45:
        /*0138*/ 	.word	0x00000008
.L_46:


//--------------------- .nv.compat                --------------------------
	.section	.nv.compat,"",@"SHT_CUDA_COMPAT_INFO"
	.align	4
        /*0000*/ 	.byte	0x02, 0x02, 0x02, 0x00, 0x02, 0x05, 0x05, 0x00, 0x02, 0x03, 0x00, 0x00, 0x02, 0x06, 0x01, 0x00


//--------------------- .nv.callgraph             --------------------------
	.section	.nv.callgraph,"",@"SHT_CUDA_CALLGRAPH"
	.align	4
	.sectionentsize	8
	.align		4
        /*0000*/ 	.word	0x00000000
	.align		4
        /*0004*/ 	.word	0xffffffff
	.align		4
        /*0008*/ 	.word	0x00000000
	.align		4
        /*000c*/ 	.word	0xfffffffe
	.align		4
        /*0010*/ 	.word	0x00000000
	.align		4
        /*0014*/ 	.word	0xfffffffd
	.align		4
        /*0018*/ 	.word	0x00000000
	.align		4
        /*001c*/ 	.word	0xfffffffc


//--------------------- .text.gluon_mma           --------------------------
	.section	.text.gluon_mma,"ax",@progbits
	.align	128
        .global         gluon_mma
        .type           gluon_mma,@function
        .size           gluon_mma,(.L_x_15 - gluon_mma)
        .other          gluon_mma,@"STO_CUDA_ENTRY STV_DEFAULT"
gluon_mma:
.text.gluon_mma:
[----:B------:R-:W0:Y:S01]  /*0000*/  LDC R1, c[0x0][0x37c] ;  /* 0x0000df00ff017b82 */ /* 0x000e220000000800 */
[----:B------:R-:W1:Y:S02]  /*0010*/  S2R R132, SR_TID.X ;  /* 0x0000000000847919 */ /* 0x000e640000002100 */
[----:B-1----:R-:W-:-:S13]  /*0020*/  ISETP.GE.U32.AND P1, PT, R132, 0x20, PT ;  /* 0x000000208400780c */ /* 0x002fda0003f26070 */
[----:B------:R-:W-:Y:S05]  /*0030*/  @P1 BRA `(.L_x_0) ;  /* 0x0000000000b81947 */ /* 0x000fea0003800000 */
[----:B------:R-:W1:Y:S01]  /*0040*/  S2UR UR6, SR_CgaCtaId ;  /* 0x00000000000679c3 */ /* 0x000e620000008800 */
[----:B------:R-:W-:Y:S01]  /*0050*/  NOP ;  /* 0x0000000000007918 */ /* 0x000fe20000000000 */
[----:B------:R-:W-:Y:S02]  /*0060*/  UMOV UR4, 0x40 ;  /* 0x0000004000047882 */ /* 0x000fe40000000000 */
[----:B-1----:R-:W-:-:S09]  /*0070*/  ULEA UR4, UR6, UR4, 0x18 ;  /* 0x0000000406047291 */ /* 0x002fd2000f8ec0ff */
[----:B------:R-:W1:Y:S01]  /*0080*/  LDS.U8 R0, [UR4] ;  /* 0x00000004ff007984 */ /* 0x000e620008000000 */
[----:B------:R-:W-:Y:S02]  /*0090*/  UMOV UR4, 0x400 ;  /* 0x0000040000047882 */ /* 0x000fe40000000000 */
[----:B------:R-:W-:Y:S01]  /*00a0*/  ULEA UR4, UR6, UR4, 0x18 ;  /* 0x0000000406047291 */ /* 0x000fe2000f8ec0ff */
[----:B-1----:R-:W-:-:S13]  /*00b0*/  ISETP.NE.AND P0, PT, R0, RZ, PT ;  /* 0x000000ff0000720c */ /* 0x002fda0003f05270 */
[----:B------:R-:W-:Y:S05]  /*00c0*/  @P0 BRA `(.L_x_1) ;  /* 0x00000000007c0947 */ /* 0x000fea0003800000 */
[----:B------:R-:W-:-:S13]  /*00d0*/  ELECT P0, URZ, PT ;  /* 0x0000000000ff782f */ /* 0x000fda0003800000 */
[----:B------:R-:W-:Y:S05]  /*00e0*/  @!P0 BRA `(.L_x_2) ;  /* 0x0000000000848947 */ /* 0x000fea0003800000 */
[----:B------:R-:W-:Y:S01]  /*00f0*/  UMOV UR5, 0x4 ;  /* 0x0000000400057882 */ /* 0x000fe20000000000 */
[----:B------:R-:W-:Y:S02]  /*0100*/  IMAD.MOV.U32 R4, RZ, RZ, 0x1 ;  /* 0x00000001ff047424 */ /* 0x000fe400078e00ff */
[----:B------:R-:W-:Y:S02]  /*0110*/  IMAD.MOV.U32 R5, RZ, RZ, 0xf ;  /* 0x0000000fff057424 */ /* 0x000fe400078e00ff */
[----:B------:R-:W-:Y:S04]  /*0120*/  DEPBAR.LE SB1, 0x36 ;  /* 0x00009d800000791a */ /* 0x000fe80000000000 */
[----:B------:R-:W1:Y:S02]  /*0130*/  UTCATOMSWS.FIND_AND_SET.ALIGN UP0, UR5, UR5 ;  /* 0x00000005000575e3 */ /* 0x000e640008000800 */
[----:B-1----:R-:W-:-:S04]  /*0140*/  PLOP3.LUT P0, PT, PT, PT, UP0, 0x80, 0x8 ;  /* 0x000000000008781c */ /* 0x002fc80003f0f008 */
[----:B------:R-:W-:-:S04]  /*0150*/  SEL R0, RZ, 0xffffffff, !P0 ;  /* 0xffffffffff007807 */ /* 0x000fc80004000000 */
[----:B------:R-:W-:Y:S01]  /*0160*/  ISETP.NE.AND P0, PT, R0, RZ, PT ;  /* 0x000000ff0000720c */ /* 0x000fe20003f05270 */
[----:B------:R-:W-:-:S12]  /*0170*/  IMAD.U32 R0, RZ, RZ, UR5 ;  /* 0x00000005ff007e24 */ /* 0x000fd8000f8e00ff */
[----:B------:R-:W-:Y:S05]  /*0180*/  @P0 BRA `(.L_x_3) ;  /* 0x0000000000240947 */ /* 0x000fea0003800000 */
.L_x_4:
[----:B------:R-:W-:Y:S05]  /*0190*/  NANOSLEEP 0x64 ;  /* 0x000000640000795d */ /* 0x000fea0003800000 */
[----:B------:R-:W-:-:S05]  /*01a0*/  UMOV UR5, 0x4 ;  /* 0x0000000400057882 */ /* 0x000fca0000000000 */
[----:B------:R-:W-:Y:S04]  /*01b0*/  DEPBAR.LE SB1, 0x36 ;  /* 0x00009d800000791a */ /* 0x000fe80000000000 */
[----:B------:R-:W1:Y:S02]  /*01c0*/  UTCATOMSWS.FIND_AND_SET.ALIGN UP0, UR5, UR5 ;  /* 0x00000005000575e3 */ /* 0x000e640008000800 */
[----:B-1----:R-:W-:-:S04]  /*01d0*/  PLOP3.LUT P0, PT, PT, PT, UP0, 0x80, 0x8 ;  /* 0x000000000008781c */ /* 0x002fc80003f0f008 */
[----:B------:R-:W-:-:S04]  /*01e0*/  SEL R0, RZ, 0xffffffff, !P0 ;  /* 0xffffffffff007807 */ /* 0x000fc80004000000 */
[----:B------:R-:W-:Y:S01]  /*01f0*/  ISETP.NE.AND P0, PT, R0, RZ, PT ;  /* 0x000000ff0000720c */ /* 0x000fe20003f05270 */
[----:B------:R-:W-:-:S12]  /*0200*/  IMAD.U32 R0, RZ, RZ, UR5 ;  /* 0x00000005ff007e24 */ /* 0x000fd8000f8e00ff */
[----:B------:R-:W-:Y:S05]  /*0210*/  @!P0 BRA `(.L_x_4) ;  /* 0xfffffffc00dc8947 */ /* 0x000fea000383ffff */
.L_x_3:
[C---:B------:R-:W-:Y:S01]  /*0220*/  VIADD R3, R0.reuse, 0x10 ;  /* 0x0000001000037836 */ /* 0x040fe20000000000 */
[----:B------:R-:W-:Y:S01]  /*0230*/  UMOV UR5, 0x50 ;  /* 0x0000005000057882 */ /* 0x000fe20000000000 */
[----:B------:R-:W-:Y:S01]  /*0240*/  SHF.L.U32 R2, R5, R0, RZ ;  /* 0x0000000005027219 */ /* 0x000fe200000006ff */
[----:B------:R-:W-:Y:S01]  /*0250*/  ULEA UR5, UR6, UR5, 0x18 ;  /* 0x0000000506057291 */ /* 0x000fe2000f8ec0ff */
[----:B------:R-:W-:Y:S01]  /*0260*/  IMAD.SHL.U32 R0, R0, 0x20, RZ ;  /* 0x0000002000007824 */ /* 0x000fe200078e00ff */
[----:B------:R-:W-:-:S04]  /*0270*/  SHF.L.U32 R3, R4, R3, RZ ;  /* 0x0000000304037219 */ /* 0x000fc800000006ff */
[----:B------:R-:W-:-:S05]  /*0280*/  LOP3.LUT R2, R3, R2, RZ, 0xfc, !PT ;  /* 0x0000000203027212 */ /* 0x000fca00078efcff */
[----:B------:R1:W-:Y:S04]  /*0290*/  ATOMS.OR RZ, [UR5], R2 ;  /* 0x00000002ffff798c */ /* 0x0003e8000b000005 */
[----:B------:R1:W-:Y:S01]  /*02a0*/  STS [UR4], R0 ;  /* 0x00000000ff007988 */ /* 0x0003e20008000804 */
[----:B------:R-:W-:Y:S05]  /*02b0*/  BRA `(.L_x_2) ;  /* 0x0000000000107947 */ /* 0x000fea0003800000 */
.L_x_1:
[----:B------:R-:W-:Y:S01]  /*02c0*/  IMAD.MOV.U32 R0, RZ, RZ, -0x1 ;  /* 0xffffffffff007424 */ /* 0x000fe200078e00ff */
[----:B------:R-:W-:-:S04]  /*02d0*/  MOV R2, 0x300 ;  /* 0x0000030000027802 */ /* 0x000fc80000000f00 */
[----:B------:R1:W-:Y:S03]  /*02e0*/  STS [UR4], R0 ;  /* 0x00000000ff007988 */ /* 0x0003e60008000804 */
[----:B01----:R-:W-:Y:S05]  /*02f0*/  CALL.REL.NOINC `($__internal_1_$__cuda_sm10x_tcgen05_guardrail_trap_phase_invalid_during_alloc) ;  /* 0x0000003c00d87944 */ /* 0x003fea0003c00000 */
.L_x_2:
[----:B------:R-:W-:Y:S05]  /*0300*/  WARPSYNC.ALL ;  /* 0x0000000000007948 */ /* 0x000fea0003800000 */
[----:B------:R-:W-:Y:S01]  /*0310*/  NOP ;  /* 0x0000000000007918 */ /* 0x000fe20000000000 */
.L_x_0:
[----:B------:R-:W2:Y:S01]  /*0320*/  LDC.64 R106, c[0x0][0x380] ;  /* 0x0000e000ff6a7b82 */ /* 0x000ea20000000a00 */
[----:B------:R-:W-:Y:S01]  /*0330*/  SHF.R.U32.HI R3, RZ, 0x5, R132 ;  /* 0x00000005ff037819 */ /* 0x000fe20000011684 */
[----:B------:R-:W-:Y:S01]  /*0340*/  UMOV UR7, 0x400 ;  /* 0x0000040000077882 */ /* 0x000fe20000000000 */
[C---:B------:R-:W-:Y:S01]  /*0350*/  LOP3.LUT R149, R132.reuse, 0x60, RZ, 0xc0, !PT ;  /* 0x0000006084957812 */ /* 0x040fe200078ec0ff */
[----:B------:R-:W3:Y:S01]  /*0360*/  LDCU.64 UR12, c[0x0][0x358] ;  /* 0x00006b00ff0c77ac */ /* 0x000ee20008000a00 */
[----:B------:R-:W-:Y:S02]  /*0370*/  SGXT.U32 R3, R3, 0x2 ;  /* 0x000000020303781a */ /* 0x000fe40000000000 */
[----:B------:R-:W-:Y:S01]  /*0380*/  LOP3.LUT R145, R132, 0x1f, RZ, 0xc0, !PT ;  /* 0x0000001f84917812 */ /* 0x000fe200078ec0ff */
[----:B------:R-:W4:Y:S01]  /*0390*/  S2UR UR6, SR_CgaCtaId ;  /* 0x00000000000679c3 */ /* 0x000f220000008800 */
[----:B-1----:R-:W-:Y:S01]  /*03a0*/  IMAD.SHL.U32 R0, R149, 0x2, RZ ;  /* 0x0000000295007824 */ /* 0x002fe200078e00ff */
[----:B------:R-:W-:-:S02]  /*03b0*/  LOP3.LUT R73, R3, 0x4, RZ, 0xfc, !PT ;  /* 0x0000000403497812 */ /* 0x000fc400078efcff */
[C---:B------:R-:W-:Y:S02]  /*03c0*/  LOP3.LUT R71, R3.reuse, 0x8, RZ, 0xfc, !PT ;  /* 0x0000000803477812 */ /* 0x040fe400078efcff */
[C---:B------:R-:W-:Y:S02]  /*03d0*/  LOP3.LUT R69, R3.reuse, 0xc, RZ, 0xfc, !PT ;  /* 0x0000000c03457812 */ /* 0x040fe400078efcff */
[----:B------:R-:W-:Y:S01]  /*03e0*/  LOP3.LUT R67, R3, 0x10, RZ, 0xfc, !PT ;  /* 0x0000001003437812 */ /* 0x000fe200078efcff */
[----:B------:R-:W-:Y:S01]  /*03f0*/  IMAD.SHL.U32 R2, R71, 0x40, RZ ;  /* 0x0000004047027824 */ /* 0x000fe200078e00ff */
[----:B------:R-:W-:Y:S01]  /*0400*/  LOP3.LUT R65, R3, 0x14, RZ, 0xfc, !PT ;  /* 0x0000001403417812 */ /* 0x000fe200078efcff */
[----:B------:R-:W-:Y:S01]  /*0410*/  IMAD.SHL.U32 R4, R69, 0x40, RZ ;  /* 0x0000004045047824 */ /* 0x000fe200078e00ff */
[----:B------:R-:W-:Y:S01]  /*0420*/  LOP3.LUT R63, R3, 0x18, RZ, 0xfc, !PT ;  /* 0x00000018033f7812 */ /* 0x000fe200078efcff */
[----:B------:R-:W-:Y:S01]  /*0430*/  IMAD.SHL.U32 R6, R67, 0x40, RZ ;  /* 0x0000004043067824 */ /* 0x000fe200078e00ff */
[----:B------:R-:W-:Y:S01]  /*0440*/  LOP3.LUT R57, R3, 0x1c, RZ, 0xfc, !PT ;  /* 0x0000001c03397812 */ /* 0x000fe200078efcff */
[----:B------:R-:W-:Y:S01]  /*0450*/  IMAD.SHL.U32 R8, R65, 0x40, RZ ;  /* 0x0000004041087824 */ /* 0x000fe200078e00ff */
[-C--:B--2---:R-:W-:Y:S01]  /*0460*/  LEA R34, P0, R149, R106.reuse, 0x2 ;  /* 0x0000006a95227211 */ /* 0x084fe200078010ff */
[----:B------:R-:W-:Y:S01]  /*0470*/  IMAD.SHL.U32 R10, R63, 0x40, RZ ;  /* 0x000000403f0a7824 */ /* 0x000fe200078e00ff */
[----:B------:R-:W-:Y:S01]  /*0480*/  LEA R36, P6, R73, R106, 0x7 ;  /* 0x0000006a49247211 */ /* 0x000fe200078c38ff */
[----:B------:R-:W-:Y:S01]  /*0490*/  IMAD.SHL.U32 R12, R57, 0x40, RZ ;  /* 0x00000040390c7824 */ /* 0x000fe200078e00ff */
[----:B------:R-:W-:Y:S01]  /*04a0*/  LEA.HI.X R35, R0, R107, RZ, 0x1, P0 ;  /* 0x0000006b00237211 */ /* 0x000fe200000f0cff */
[----:B------:R-:W-:Y:S01]  /*04b0*/  IMAD.SHL.U32 R0, R73, 0x40, RZ ;  /* 0x0000004049007824 */ /* 0x000fe200078e00ff */
[----:B------:R-:W-:-:S02]  /*04c0*/  LOP3.LUT R55, R3, 0x20, RZ, 0xfc, !PT ;  /* 0x0000002003377812 */ /* 0x000fc400078efcff */
[C---:B------:R-:W-:Y:S01]  /*04d0*/  LOP3.LUT R53, R3.reuse, 0x24, RZ, 0xfc, !PT ;  /* 0x0000002403357812 */ /* 0x040fe200078efcff */
[----:B----4-:R-:W-:Y:S01]  /*04e0*/  ULEA UR7, UR6, UR7, 0x18 ;  /* 0x0000000706077291 */ /* 0x010fe2000f8ec0ff */
        /* <DEDUP_REMOVED lines=8> */
[----:B------:R-:W-:Y:S01]  /*0570*/  LEA.HI.X R37, R0, R107, RZ, 0x1, P6 ;  /* 0x0000006b00257211 */ /* 0x000fe200030f0cff */
[----:B------:R-:W-:Y:S01]  /*0580*/  IMAD.SHL.U32 R22, R45, 0x40, RZ ;  /* 0x000000402d167824 */ /* 0x000fe200078e00ff */
[-C--:B------:R-:W-:Y:S01]  /*0590*/  LEA R38, P5, R71, R106.reuse, 0x7 ;  /* 0x0000006a47267211 */ /* 0x080fe200078a38ff */
[----:B------:R-:W-:Y:S01]  /*05a0*/  IMAD.SHL.U32 R24, R41, 0x40, RZ ;  /* 0x0000004029187824 */ /* 0x000fe200078e00ff */
[-C--:B------:R-:W-:Y:S01]  /*05b0*/  LEA R42, P2, R69, R106.reuse, 0x7 ;  /* 0x0000006a452a7211 */ /* 0x080fe200078438ff */
[----:B------:R-:W-:Y:S01]  /*05c0*/  IMAD.WIDE.U32 R36, R145, 0x2, R36 ;  /* 0x0000000291247825 */ /* 0x000fe200078e0024 */
[----:B------:R-:W-:Y:S01]  /*05d0*/  BAR.SYNC.DEFER_BLOCKING 0x0 ;  /* 0x0000000000007b1d */ /* 0x000fe20000010000 */
[----:B------:R-:W-:-:S02]  /*05e0*/  LEA R46, P0, R67, R106, 0x7 ;  /* 0x0000006a432e7211 */ /* 0x000fc400078038ff */
[-C--:B------:R-:W-:Y:S01]  /*05f0*/  LEA R94, P4, R65, R106.reuse, 0x7 ;  /* 0x0000006a415e7211 */ /* 0x080fe200078838ff */
[----:B------:R-:W-:Y:S01]  /*0600*/  IMAD.WIDE.U32 R34, R145, 0x2, R34 ;  /* 0x0000000291227825 */ /* 0x000fe200078e0022 */
[-C--:B------:R-:W-:Y:S02]  /*0610*/  LEA R96, P3, R63, R106.reuse, 0x7 ;  /* 0x0000006a3f607211 */ /* 0x080fe400078638ff */
[----:B------:R-:W-:Y:S02]  /*0620*/  LEA R98, P6, R57, R106, 0x7 ;  /* 0x0000006a39627211 */ /* 0x000fe400078c38ff */
        /* <DEDUP_REMOVED lines=10> */
[-C--:B------:R-:W-:Y:S01]  /*06d0*/  LEA.HI.X R39, R2, R107.reuse, RZ, 0x1, P5 ;  /* 0x0000006b02277211 */ /* 0x080fe200028f0cff */
[----:B------:R-:W-:Y:S01]  /*06e0*/  IMAD.SHL.U32 R40, R185, 0x40, RZ ;  /* 0x00000040b9287824 */ /* 0x000fe200078e00ff */
[-C--:B------:R-:W-:Y:S01]  /*06f0*/  LEA.HI.X R43, R4, R107.reuse, RZ, 0x1, P2 ;  /* 0x0000006b042b7211 */ /* 0x080fe200010f0cff */
[----:B------:R-:W-:Y:S01]  /*0700*/  IMAD.SHL.U32 R44, R163, 0x40, RZ ;  /* 0x00000040a32c7824 */ /* 0x000fe200078e00ff */
[----:B------:R-:W-:-:S02]  /*0710*/  LEA.HI.X R47, R6, R107, RZ, 0x1, P0 ;  /* 0x0000006b062f7211 */ /* 0x000fc400000f0cff */
[-C--:B------:R-:W-:Y:S02]  /*0720*/  LEA.HI.X R95, R8, R107.reuse, RZ, 0x1, P4 ;  /* 0x0000006b085f7211 */ /* 0x080fe400020f0cff */
[-C--:B------:R-:W-:Y:S02]  /*0730*/  LEA.HI.X R97, R10, R107.reuse, RZ, 0x1, P3 ;  /* 0x0000006b0a617211 */ /* 0x080fe400018f0cff */
[----:B------:R-:W-:Y:S02]  /*0740*/  LEA.HI.X R99, R12, R107, RZ, 0x1, P6 ;  /* 0x0000006b0c637211 */ /* 0x000fe400030f0cff */
[-C--:B------:R-:W-:Y:S02]  /*0750*/  LEA R100, P5, R55, R106.reuse, 0x7 ;  /* 0x0000006a37647211 */ /* 0x080fe400078a38ff */
[-C--:B------:R-:W-:Y:S02]  /*0760*/  LEA R102, P2, R53, R106.reuse, 0x7 ;  /* 0x0000006a35667211 */ /* 0x080fe400078438ff */
[----:B------:R-:W-:-:S02]  /*0770*/  LEA R104, P0, R51, R106, 0x7 ;  /* 0x0000006a33687211 */ /* 0x000fc400078038ff */
[-C--:B------:R-:W-:Y:S02]  /*0780*/  LEA R88, P4, R49, R106.reuse, 0x7 ;  /* 0x0000006a31587211 */ /* 0x080fe400078838ff */
        /* <DEDUP_REMOVED lines=26> */
[-C--:B------:R-:W-:Y:S02]  /*0930*/  LEA.HI.X R83, R26, R107.reuse, RZ, 0x1, P5 ;  /* 0x0000006b1a537211 */ /* 0x080fe400028f0cff */
[-C--:B------:R-:W-:Y:S02]  /*0940*/  LEA.HI.X R85, R28, R107.reuse, RZ, 0x1, P2 ;  /* 0x0000006b1c557211 */ /* 0x080fe400010f0cff */
[----:B------:R-:W-:-:S02]  /*0950*/  LEA.HI.X R87, R30, R107, RZ, 0x1, P0 ;  /* 0x0000006b1e577211 */ /* 0x000fc400000f0cff */
[-C--:B------:R-:W-:Y:S02]  /*0960*/  LEA.HI.X R77, R32, R107.reuse, RZ, 0x1, P4 ;  /* 0x0000006b204d7211 */ /* 0x080fe400020f0cff */
[-C--:B------:R-:W-:Y:S02]  /*0970*/  LEA.HI.X R79, R40, R107.reuse, RZ, 0x1, P3 ;  /* 0x0000006b284f7211 */ /* 0x080fe400018f0cff */
[----:B------:R-:W-:Y:S02]  /*0980*/  LEA.HI.X R81, R44, R107, RZ, 0x1, P6 ;  /* 0x0000006b2c517211 */ /* 0x000fe400030f0cff */
[C---:B------:R-:W-:Y:S02]  /*0990*/  LOP3.LUT R135, R3.reuse, 0x68, RZ, 0xfc, !PT ;  /* 0x0000006803877812 */ /* 0x040fe400078efcff */
[C---:B------:R-:W-:Y:S02]  /*09a0*/  LOP3.LUT R143, R3.reuse, 0x6c, RZ, 0xfc, !PT ;  /* 0x0000006c038f7812 */ /* 0x040fe400078efcff */
[----:B------:R-:W-:-:S02]  /*09b0*/  LOP3.LUT R141, R3, 0x70, RZ, 0xfc, !PT ;  /* 0x00000070038d7812 */ /* 0x000fc400078efcff */
[C---:B------:R-:W-:Y:S02]  /*09c0*/  LOP3.LUT R137, R3.reuse, 0x74, RZ, 0xfc, !PT ;  /* 0x0000007403897812 */ /* 0x040fe400078efcff */
[----:B------:R-:W-:Y:S01]  /*09d0*/  LOP3.LUT R133, R3, 0x78, RZ, 0xfc, !PT ;  /* 0x0000007803857812 */ /* 0x000fe200078efcff */
[----:B------:R-:W-:Y:S01]  /*09e0*/  IMAD.WIDE.U32 R38, R145, 0x2, R38 ;  /* 0x0000000291267825 */ /* 0x000fe200078e0026 */
[-C--:B------:R-:W-:Y:S02]  /*09f0*/  LEA R60, P5, R161, R106.reuse, 0x7 ;  /* 0x0000006aa13c7211 */ /* 0x080fe400078a38ff */
[-C--:B------:R-:W-:Y:S01]  /*0a00*/  LEA R58, P2, R159, R106.reuse, 0x7 ;  /* 0x0000006a9f3a7211 */ /* 0x080fe200078438ff */
[----:B------:R-:W-:Y:S01]  /*0a10*/  IMAD.WIDE.U32 R96, R145, 0x2, R96 ;  /* 0x0000000291607825 */ /* 0x000fe200078e0060 */
[-C--:B------:R-:W-:Y:S02]  /*0a20*/  LEA R4, P0, R157, R106.reuse, 0x7 ;  /* 0x0000006a9d047211 */ /* 0x080fe400078038ff */
[-C--:B------:R-:W-:Y:S01]  /*0a30*/  LEA R24, P4, R155, R106.reuse, 0x7 ;  /* 0x0000006a9b187211 */ /* 0x080fe200078838ff */
[----:B------:R-:W-:Y:S01]  /*0a40*/  IMAD.WIDE.U32 R94, R145, 0x2, R94 ;  /* 0x00000002915e7825 */ /* 0x000fe200078e005e */
[----:B------:R-:W-:-:S02]  /*0a50*/  LEA R20, P3, R139, R106, 0x7 ;  /* 0x0000006a8b147211 */ /* 0x000fc400078638ff */
[-C--:B------:R-:W-:Y:S01]  /*0a60*/  LEA R18, P6, R147, R106.reuse, 0x7 ;  /* 0x0000006a93127211 */ /* 0x080fe200078c38ff */
[----:B------:R-:W-:Y:S01]  /*0a70*/  IMAD.SHL.U32 R66, R143, 0x40, RZ ;  /* 0x000000408f427824 */ /* 0x000fe200078e00ff */
[----:B------:R-:W-:Y:S01]  /*0a80*/  LOP3.LUT R3, R3, 0x7c, RZ, 0xfc, !PT ;  /* 0x0000007c03037812 */ /* 0x000fe200078efcff */
[----:B------:R-:W-:Y:S01]  /*0a90*/  IMAD.SHL.U32 R70, R137, 0x40, RZ ;  /* 0x0000004089467824 */ /* 0x000fe200078e00ff */
[-C--:B------:R-:W-:Y:S01]  /*0aa0*/  LEA.HI.X R61, R48, R107.reuse, RZ, 0x1, P5 ;  /* 0x0000006b303d7211 */ /* 0x080fe200028f0cff */
[----:B------:R-:W-:Y:S01]  /*0ab0*/  IMAD.WIDE.U32 R88, R145, 0x2, R88 ;  /* 0x0000000291587825 */ /* 0x000fe200078e0058 */
[-C--:B------:R-:W-:Y:S02]  /*0ac0*/  LEA.HI.X R59, R50, R107.reuse, RZ, 0x1, P2 ;  /* 0x0000006b323b7211 */ /* 0x080fe400010f0cff */
[-C--:B------:R-:W-:Y:S01]  /*0ad0*/  LEA.HI.X R5, R52, R107.reuse, RZ, 0x1, P0 ;  /* 0x0000006b34057211 */ /* 0x080fe200000f0cff */
[----:B------:R-:W-:Y:S01]  /*0ae0*/  IMAD.SHL.U32 R64, R135, 0x40, RZ ;  /* 0x0000004087407824 */ /* 0x000fe200078e00ff */
[-C--:B------:R-:W-:Y:S01]  /*0af0*/  LEA.HI.X R25, R54, R107.reuse, RZ, 0x1, P4 ;  /* 0x0000006b36197211 */ /* 0x080fe200020f0cff */
[----:B------:R-:W-:Y:S01]  /*0b00*/  IMAD.SHL.U32 R68, R141, 0x40, RZ ;  /* 0x000000408d447824 */ /* 0x000fe200078e00ff */
[-C--:B------:R-:W-:Y:S01]  /*0b10*/  LEA.HI.X R21, R56, R107.reuse, RZ, 0x1, P3 ;  /* 0x0000006b38157211 */ /* 0x080fe200018f0cff */
[----:B------:R-:W-:Y:S01]  /*0b20*/  IMAD.SHL.U32 R72, R133, 0x40, RZ ;  /* 0x0000004085487824 */ /* 0x000fe200078e00ff */
[----:B------:R-:W-:Y:S01]  /*0b30*/  LEA.HI.X R19, R62, R107, RZ, 0x1, P6 ;  /* 0x0000006b3e137211 */ /* 0x000fe200030f0cff */
[----:B------:R-:W-:Y:S01]  /*0b40*/  IMAD.WIDE.U32 R90, R145, 0x2, R90 ;  /* 0x00000002915a7825 */ /* 0x000fe200078e005a */
[----:B------:R-:W-:-:S02]  /*0b50*/  LEA R12, P5, R135, R106, 0x7 ;  /* 0x0000006a870c7211 */ /* 0x000fc400078a38ff */
[-C--:B------:R-:W-:Y:S01]  /*0b60*/  LEA R14, P2, R143, R106.reuse, 0x7 ;  /* 0x0000006a8f0e7211 */ /* 0x080fe200078438ff */
[----:B------:R-:W-:Y:S01]  /*0b70*/  IMAD.WIDE.U32 R92, R145, 0x2, R92 ;  /* 0x00000002915c7825 */ /* 0x000fe200078e005c */
[-C--:B------:R-:W-:Y:S02]  /*0b80*/  LEA R16, P0, R141, R106.reuse, 0x7 ;  /* 0x0000006a8d107211 */ /* 0x080fe400078038ff */
[-C--:B------:R-:W-:Y:S01]  /*0b90*/  LEA R6, P4, R137, R106.reuse, 0x7 ;  /* 0x0000006a89067211 */ /* 0x080fe200078838ff */
[----:B------:R-:W-:Y:S01]  /*0ba0*/  IMAD.WIDE.U32 R86, R145, 0x2, R86 ;  /* 0x0000000291567825 */ /* 0x000fe200078e0056 */
[-C--:B------:R-:W-:Y:S02]  /*0bb0*/  LEA R8, P3, R133, R106.reuse, 0x7 ;  /* 0x0000006a85087211 */ /* 0x080fe400078638ff */
[C---:B------:R-:W-:Y:S01]  /*0bc0*/  LEA R10, P6, R3.reuse, R106, 0x7 ;  /* 0x0000006a030a7211 */ /* 0x040fe200078c38ff */
[----:B------:R-:W-:Y:S01]  /*0bd0*/  IMAD.SHL.U32 R74, R3, 0x40, RZ ;  /* 0x00000040034a7824 */ /* 0x000fe200078e00ff */
[----:B------:R-:W1:Y:S01]  /*0be0*/  LDS R106, [UR7] ;  /* 0x00000007ff6a7984 */ /* 0x000e620008000800 */
[----:B------:R-:W-:-:S02]  /*0bf0*/  LEA.HI.X R15, R66, R107, RZ, 0x1, P2 ;  /* 0x0000006b420f7211 */ /* 0x000fc400010f0cff */
[-C--:B------:R-:W-:Y:S01]  /*0c00*/  LEA.HI.X R7, R70, R107.reuse, RZ, 0x1, P4 ;  /* 0x0000006b46077211 */ /* 0x080fe200020f0cff */
[----:B------:R-:W-:Y:S01]  /*0c10*/  BAR.SYNC.DEFER_BLOCKING 0x0 ;  /* 0x0000000000007b1d */ /* 0x000fe20000010000 */
[C---:B------:R-:W-:Y:S01]  /*0c20*/  IMAD.WIDE.U32 R84, R145.reuse, 0x2, R84 ;  /* 0x0000000291547825 */ /* 0x040fe200078e0054 */
[-C--:B------:R-:W-:Y:S02]  /*0c30*/  LEA.HI.X R13, R64, R107.reuse, RZ, 0x1, P5 ;  /* 0x0000006b400d7211 */ /* 0x080fe400028f0cff */
[-C--:B------:R-:W-:Y:S02]  /*0c40*/  LEA.HI.X R17, R68, R107.reuse, RZ, 0x1, P0 ;  /* 0x0000006b44117211 */ /* 0x080fe400000f0cff */
[-C--:B------:R-:W-:Y:S02]  /*0c50*/  LEA.HI.X R9, R72, R107.reuse, RZ, 0x1, P3 ;  /* 0x0000006b48097211 */ /* 0x080fe400018f0cff */
[----:B------:R-:W-:Y:S01]  /*0c60*/  LEA.HI.X R11, R74, R107, RZ, 0x1, P6 ;  /* 0x0000006b4a0b7211 */ /* 0x000fe200030f0cff */
[----:B---3--:R-:W5:Y:S04]  /*0c70*/  LDG.E.U16 R26, desc[UR12][R36.64] ;  /* 0x0000000c241a7981 */ /* 0x008f68000c1e1500 */
[----:B------:R-:W5:Y:S04]  /*0c80*/  LDG.E.U16 R27, desc[UR12][R36.64+0x40] ;  /* 0x0000400c241b7981 */ /* 0x000f68000c1e1500 */
[----:B------:R-:W5:Y:S04]  /*0c90*/  LDG.E.U16 R28, desc[UR12][R38.64] ;  /* 0x0000000c261c7981 */ /* 0x000f68000c1e1500 */
[----:B------:R-:W5:Y:S04]  /*0ca0*/  LDG.E.U16 R29, desc[UR12][R38.64+0x40] ;  /* 0x0000400c261d7981 */ /* 0x000f68000c1e1500 */
[----:B------:R-:W5:Y:S04]  /*0cb0*/  LDG.E.U16 R37, desc[UR12][R96.64] ;  /* 0x0000000c60257981 */ /* 0x000f68000c1e1500 */
[----:B------:R-:W5:Y:S04]  /*0cc0*/  LDG.E.U16 R22, desc[UR12][R34.64] ;  /* 0x0000000c22167981 */ /* 0x000f68000c1e1500 */
[----:B------:R2:W5:Y:S04]  /*0cd0*/  LDG.E.U16 R38, desc[UR12][R96.64+0x40] ;  /* 0x0000400c60267981 */ /* 0x000568000c1e1500 */
[----:B------:R-:W5:Y:S04]  /*0ce0*/  LDG.E.U16 R23, desc[UR12][R34.64+0x40] ;  /* 0x0000400c22177981 */ /* 0x000f68000c1e1500 */
[----:B------:R-:W5:Y:S01]  /*0cf0*/  LDG.E.U16 R36, desc[UR12][R94.64+0x40] ;  /* 0x0000400c5e247981 */ /* 0x000f62000c1e1500 */
[----:B--2---:R-:W-:-:S02]  /*0d00*/  IMAD.WIDE.U32 R96, R145, 0x2, R4 ;  /* 0x0000000291607825 */ /* 0x004fc400078e0004 */
[----:B------:R-:W2:Y:S01]  /*0d10*/  LDC.64 R4, c[0x0][0x388] ;  /* 0x0000e200ff047b82 */ /* 0x000ea20000000a00 */
[----:B------:R-:W5:Y:S04]  /*0d20*/  LDG.E.U16 R50, desc[UR12][R88.64] ;  /* 0x0000000c58327981 */ /* 0x000f68000c1e1500 */
[----:B------:R3:W5:Y:S04]  /*0d30*/  LDG.E.U16 R35, desc[UR12][R94.64] ;  /* 0x0000000c5e237981 */ /* 0x000768000c1e1500 */
[----:B------:R4:W5:Y:S04]  /*0d40*/  LDG.E.U16 R52, desc[UR12][R88.64+0x40] ;  /* 0x0000400c58347981 */ /* 0x000968000c1e1500 */
[----:B------:R-:W5:Y:S01]  /*0d50*/  LDG.E.U16 R54, desc[UR12][R90.64] ;  /* 0x0000000c5a367981 */ /* 0x000f62000c1e1500 */
[----:B---3--:R-:W-:-:S03]  /*0d60*/  IMAD.WIDE.U32 R94, R145, 0x2, R82 ;  /* 0x00000002915e7825 */ /* 0x008fc600078e0052 */
[----:B------:R3:W5:Y:S01]  /*0d70*/  LDG.E.U16 R56, desc[UR12][R90.64+0x40] ;  /* 0x0000400c5a387981 */ /* 0x000762000c1e1500 */
[----:B----4-:R-:W-:-:S03]  /*0d80*/  IMAD.WIDE.U32 R88, R145, 0x2, R76 ;  /* 0x0000000291587825 */ /* 0x010fc600078e004c */
[----:B------:R-:W5:Y:S04]  /*0d90*/  LDG.E.U16 R66, desc[UR12][R94.64] ;  /* 0x0000000c5e427981 */ /* 0x000f68000c1e1500 */
[----:B------:R4:W5:Y:S01]  /*0da0*/  LDG.E.U16 R70, desc[UR12][R94.64+0x40] ;  /* 0x0000400c5e467981 */ /* 0x000962000c1e1500 */
[----:B---3--:R-:W-:-:S03]  /*0db0*/  IMAD.WIDE.U32 R90, R145, 0x2, R78 ;  /* 0x00000002915a7825 */ /* 0x008fc600078e004e */
[----:B------:R-:W5:Y:S04]  /*0dc0*/  LDG.E.U16 R62, desc[UR12][R92.64] ;  /* 0x0000000c5c3e7981 */ /* 0x000f68000c1e1500 */
[----:B------:R3:W5:Y:S01]  /*0dd0*/  LDG.E.U16 R64, desc[UR12][R92.64+0x40] ;  /* 0x0000400c5c407981 */ /* 0x000762000c1e1500 */
[----:B----4-:R-:W-:-:S03]  /*0de0*/  IMAD.WIDE.U32 R94, R145, 0x2, R60 ;  /* 0x00000002915e7825 */ /* 0x010fc600078e003c */
[----:B------:R-:W5:Y:S04]  /*0df0*/  LDG.E.U16 R72, desc[UR12][R86.64] ;  /* 0x0000000c56487981 */ /* 0x000f68000c1e1500 */
[----:B------:R4:W5:Y:S01]  /*0e00*/  LDG.E.U16 R82, desc[UR12][R86.64+0x40] ;  /* 0x0000400c56527981 */ /* 0x000962000c1e1500 */
[----:B---3--:R-:W-:-:S03]  /*0e10*/  IMAD.WIDE.U32 R92, R145, 0x2, R80 ;  /* 0x00000002915c7825 */ /* 0x008fc600078e0050 */
[----:B------:R-:W5:Y:S01]  /*0e20*/  LDG.E.U16 R76, desc[UR12][R88.64] ;  /* 0x0000000c584c7981 */ /* 0x000f62000c1e1500 */
[----:B------:R-:W-:-:S03]  /*0e30*/  IMAD.WIDE.U32 R12, R145, 0x2, R12 ;  /* 0x00000002910c7825 */ /* 0x000fc600078e000c */
[----:B------:R3:W5:Y:S01]  /*0e40*/  LDG.E.U16 R78, desc[UR12][R88.64+0x40] ;  /* 0x0000400c584e7981 */ /* 0x000762000c1e1500 */
[----:B----4-:R-:W-:-:S03]  /*0e50*/  IMAD.WIDE.U32 R86, R145, 0x2, R58 ;  /* 0x0000000291567825 */ /* 0x010fc600078e003a */
[----:B------:R-:W5:Y:S01]  /*0e60*/  LDG.E.U16 R68, desc[UR12][R84.64] ;  /* 0x0000000c54447981 */ /* 0x000f62000c1e1500 */
[----:B------:R-:W-:-:S03]  /*0e70*/  IMAD.SHL.U32 R158, R149, 0x4, RZ ;  /* 0x00000004959e7824 */ /* 0x000fc600078e00ff */
[----:B------:R-:W5:Y:S01]  /*0e80*/  LDG.E.U16 R74, desc[UR12][R84.64+0x40] ;  /* 0x0000400c544a7981 */ /* 0x000f62000c1e1500 */
[----:B---3--:R-:W-:-:S03]  /*0e90*/  IMAD.WIDE.U32 R88, R145, 0x2, R24 ;  /* 0x0000000291587825 */ /* 0x008fc600078e0018 */
[----:B------:R-:W5:Y:S04]  /*0ea0*/  LDG.E.U16 R58, desc[UR12][R94.64] ;  /* 0x0000000c5e3a7981 */ /* 0x000f68000c1e1500 */
[----:B------:R3:W5:Y:S04]  /*0eb0*/  LDG.E.U16 R60, desc[UR12][R94.64+0x40] ;  /* 0x0000400c5e3c7981 */ /* 0x000768000c1e1500 */
[----:B------:R-:W5:Y:S04]  /*0ec0*/  LDG.E.U16 R61, desc[UR12][R96.64] ;  /* 0x0000000c603d7981 */ /* 0x000f68000c1e1500 */
[----:B------:R2:W5:Y:S01]  /*0ed0*/  LDG.E.U16 R84, desc[UR12][R96.64+0x40] ;  /* 0x0000400c60547981 */ /* 0x000562000c1e1500 */
[----:B---3--:R-:W-:-:S03]  /*0ee0*/  IMAD.WIDE.U32 R94, R145, 0x2, R16 ;  /* 0x00000002915e7825 */ /* 0x008fc600078e0010 */
[----:B------:R-:W5:Y:S04]  /*0ef0*/  LDG.E.U16 R77, desc[UR12][R90.64] ;  /* 0x0000000c5a4d7981 */ /* 0x000f68000c1e1500 */
[----:B------:R3:W5:Y:S01]  /*0f00*/  LDG.E.U16 R80, desc[UR12][R90.64+0x40] ;  /* 0x0000400c5a507981 */ /* 0x000762000c1e1500 */
[----:B--2---:R-:W-:-:S03]  /*0f10*/  LEA R96, P0, R149, R4, 0x3 ;  /* 0x0000000495607211 */ /* 0x004fc600078018ff */
[----:B------:R-:W5:Y:S01]  /*0f20*/  LDG.E.U16 R79, desc[UR12][R92.64] ;  /* 0x0000000c5c4f7981 */ /* 0x000f62000c1e1500 */
[----:B------:R-:W-:-:S03]  /*0f30*/  IMAD.WIDE.U32 R14, R145, 0x2, R14 ;  /* 0x00000002910e7825 */ /* 0x000fc600078e000e */
[----:B------:R2:W5:Y:S01]  /*0f40*/  LDG.E.U16 R81, desc[UR12][R92.64+0x40] ;  /* 0x0000400c5c517981 */ /* 0x000562000c1e1500 */
[----:B---3--:R-:W-:Y:S01]  /*0f50*/  IMAD.WIDE.U32 R90, R145, 0x2, R20 ;  /* 0x00000002915a7825 */ /* 0x008fe200078e0014 */
[----:B------:R-:W-:Y:S02]  /*0f60*/  LEA.HI.X R97, R158, R5, RZ, 0x1, P0 ;  /* 0x000000059e617211 */ /* 0x000fe400000f0cff */
[----:B------:R-:W5:Y:S01]  /*0f70*/  LDG.E.U16 R59, desc[UR12][R86.64] ;  /* 0x0000000c563b7981 */ /* 0x000f62000c1e1500 */
[----:B------:R-:W-:-:S03]  /*0f80*/  IMAD.SHL.U32 R134, R75, 0x80, RZ ;  /* 0x000000804b867824 */ /* 0x000fc600078e00ff */
[----:B------:R-:W5:Y:S01]  /*0f90*/  LDG.E.U16 R83, desc[UR12][R86.64+0x40] ;  /* 0x0000400c56537981 */ /* 0x000f62000c1e1500 */
[----:B--2---:R-:W-:-:S03]  /*0fa0*/  IMAD.WIDE.U32 R92, R145, 0x2, R18 ;  /* 0x00000002915c7825 */ /* 0x004fc600078e0012 */
[----:B------:R-:W5:Y:S01]  /*0fb0*/  LDG.E.U16 R18, desc[UR12][R88.64] ;  /* 0x0000000c58127981 */ /* 0x000f62000c1e1500 */
[----:B------:R-:W-:-:S03]  /*0fc0*/  IMAD.SHL.U32 R0, R73, 0x80, RZ ;  /* 0x0000008049007824 */ /* 0x000fc600078e00ff */
[----:B------:R-:W5:Y:S01]  /*0fd0*/  LDG.E.U16 R20, desc[UR12][R88.64+0x40] ;  /* 0x0000400c58147981 */ /* 0x000f62000c1e1500 */
[----:B------:R-:W-:-:S03]  /*0fe0*/  IMAD.WIDE.U32 R98, R145, 0x2, R98 ;  /* 0x0000000291627825 */ /* 0x000fc600078e0062 */
[----:B------:R-:W5:Y:S04]  /*0ff0*/  LDG.E.U16 R16, desc[UR12][R12.64] ;  /* 0x0000000c0c107981 */ /* 0x000f68000c1e1500 */
[----:B------:R2:W5:Y:S04]  /*1000*/  LDG.E.U16 R85, desc[UR12][R12.64+0x40] ;  /* 0x0000400c0c557981 */ /* 0x000568000c1e1500 */
[----:B------:R-:W5:Y:S04]  /*1010*/  LDG.E.U16 R86, desc[UR12][R94.64] ;  /* 0x0000000c5e567981 */ /* 0x000f68000c1e1500 */
[----:B------:R3:W5:Y:S01]  /*1020*/  LDG.E.U16 R88, desc[UR12][R94.64+0x40] ;  /* 0x0000400c5e587981 */ /* 0x000762000c1e1500 */
[----:B--2---:R-:W-:Y:S01]  /*1030*/  LEA R12, P0, R73, R4, 0x8 ;  /* 0x00000004490c7211 */ /* 0x004fe200078040ff */
[----:B------:R-:W-:-:S02]  /*1040*/  IMAD.WIDE.U32 R6, R145, 0x2, R6 ;  /* 0x0000000291067825 */ /* 0x000fc400078e0006 */
[----:B------:R-:W5:Y:S01]  /*1050*/  LDG.E.U16 R17, desc[UR12][R14.64] ;  /* 0x0000000c0e117981 */ /* 0x000f62000c1e1500 */
[-C--:B------:R-:W-:Y:S01]  /*1060*/  LEA.HI.X R13, R0, R5.reuse, RZ, 0x1, P0 ;  /* 0x00000005000d7211 */ /* 0x080fe200000f0cff */
[----:B------:R-:W-:Y:S02]  /*1070*/  IMAD.WIDE.U32 R8, R145, 0x2, R8 ;  /* 0x0000000291087825 */ /* 0x000fe400078e0008 */
[----:B------:R2:W5:Y:S01]  /*1080*/  LDG.E.U16 R87, desc[UR12][R14.64+0x40] ;  /* 0x0000400c0e577981 */ /* 0x000562000c1e1500 */
[----:B---3--:R-:W-:Y:S01]  /*1090*/  LEA R94, P2, R75, R4, 0x8 ;  /* 0x000000044b5e7211 */ /* 0x008fe200078440ff */
[----:B------:R-:W-:Y:S02]  /*10a0*/  IMAD.WIDE.U32 R10, R145, 0x2, R10 ;  /* 0x00000002910a7825 */ /* 0x000fe400078e000a */
[----:B------:R-:W5:Y:S01]  /*10b0*/  LDG.E.U16 R39, desc[UR12][R98.64] ;  /* 0x0000000c62277981 */ /* 0x000f62000c1e1500 */
[----:B------:R-:W-:Y:S01]  /*10c0*/  LEA.HI.X R95, R134, R5, RZ, 0x1, P2 ;  /* 0x00000005865f7211 */ /* 0x000fe200010f0cff */
[----:B------:R-:W-:-:S02]  /*10d0*/  IMAD.SHL.U32 R2, R71, 0x80, RZ ;  /* 0x0000008047027824 */ /* 0x000fc400078e00ff */
[----:B------:R-:W5:Y:S01]  /*10e0*/  LDG.E.U16 R40, desc[UR12][R98.64+0x40] ;  /* 0x0000400c62287981 */ /* 0x000f62000c1e1500 */
[----:B--2---:R-:W-:-:S03]  /*10f0*/  LEA R14, P2, R71, R4, 0x8 ;  /* 0x00000004470e7211 */ /* 0x004fc600078440ff */
[----:B------:R-:W5:Y:S01]  /*1100*/  LDG.E.U16 R19, desc[UR12][R90.64] ;  /* 0x0000000c5a137981 */ /* 0x000f62000c1e1500 */
[----:B------:R-:W-:Y:S01]  /*1110*/  IMAD.SHL.U32 R156, R69, 0x80, RZ ;  /* 0x00000080459c7824 */ /* 0x000fe200078e00ff */
[----:B------:R-:W-:Y:S02]  /*1120*/  LEA.HI.X R15, R2, R5, RZ, 0x1, P2 ;  /* 0x00000005020f7211 */ /* 0x000fe400010f0cff */
[----:B------:R-:W5:Y:S01]  /*1130*/  LDG.E.U16 R24, desc[UR12][R90.64+0x40] ;  /* 0x0000400c5a187981 */ /* 0x000f62000c1e1500 */
[----:B------:R-:W-:-:S03]  /*1140*/  IMAD.SHL.U32 R138, R67, 0x80, RZ ;  /* 0x00000080438a7824 */ /* 0x000fc600078e00ff */
[----:B------:R-:W5:Y:S04]  /*1150*/  LDG.E.U16 R21, desc[UR12][R92.64] ;  /* 0x0000000c5c157981 */ /* 0x000f68000c1e1500 */
[----:B------:R-:W5:Y:S04]  /*1160*/  LDG.E.U16 R25, desc[UR12][R92.64+0x40] ;  /* 0x0000400c5c197981 */ /* 0x000f68000c1e1500 */
[----:B------:R-:W5:Y:S04]  /*1170*/  LDG.E.U16 R89, desc[UR12][R6.64] ;  /* 0x0000000c06597981 */ /* 0x000f68000c1e1500 */
[----:B------:R2:W5:Y:S04]  /*1180*/  LDG.E.U16 R90, desc[UR12][R6.64+0x40] ;  /* 0x0000400c065a7981 */ /* 0x000568000c1e1500 */
[----:B------:R-:W5:Y:S04]  /*1190*/  LDG.E.U16 R91, desc[UR12][R8.64] ;  /* 0x0000000c085b7981 */ /* 0x000f68000c1e1500 */
[----:B------:R3:W5:Y:S01]  /*11a0*/  LDG.E.U16 R92, desc[UR12][R8.64+0x40] ;  /* 0x0000400c085c7981 */ /* 0x000762000c1e1500 */
[----:B--2---:R-:W-:-:S03]  /*11b0*/  IMAD.WIDE.U32 R6, R145, 0x2, R96 ;  /* 0x0000000291067825 */ /* 0x004fc600078e0060 */
[----:B------:R-:W5:Y:S04]  /*11c0*/  LDG.E.U16 R93, desc[UR12][R10.64] ;  /* 0x0000000c0a5d7981 */ /* 0x000f68000c1e1500 */
[----:B------:R2:W5:Y:S01]  /*11d0*/  LDG.E.U16 R98, desc[UR12][R10.64+0x40] ;  /* 0x0000400c0a627981 */ /* 0x000562000c1e1500 */
[----:B---3--:R-:W-:Y:S01]  /*11e0*/  IMAD.WIDE.U32 R8, R145, 0x2, R12 ;  /* 0x0000000291087825 */ /* 0x008fe200078e000c */
[----:B------:R-:W-:Y:S02]  /*11f0*/  LEA R12, P0, R69, R4, 0x8 ;  /* 0x00000004450c7211 */ /* 0x000fe400078040ff */
[----:B------:R-:W5:Y:S01]  /*1200*/  LDG.E.U16 R71, desc[UR12][R6.64] ;  /* 0x0000000c06477981 */ /* 0x000f62000c1e1500 */
[----:B------:R-:W-:-:S03]  /*1210*/  IMAD.WIDE.U32 R42, R145, 0x2, R42 ;  /* 0x00000002912a7825 */ /* 0x000fc600078e002a */
[----:B------:R-:W5:Y:S01]  /*1220*/  LDG.E.U16 R73, desc[UR12][R6.64+0x40] ;  /* 0x0000400c06497981 */ /* 0x000f62000c1e1500 */
[----:B--2---:R-:W-:Y:S01]  /*1230*/  IMAD.WIDE.U32 R10, R145, 0x2, R94 ;  /* 0x00000002910a7825 */ /* 0x004fe200078e005e */
[-C--:B------:R-:W-:Y:S02]  /*1240*/  LEA R94, P2, R67, R4.reuse, 0x8 ;  /* 0x00000004435e7211 */ /* 0x080fe400078440ff */
[----:B------:R-:W5:Y:S01]  /*1250*/  LDG.E.U16 R75, desc[UR12][R6.64+0x80] ;  /* 0x0000800c064b7981 */ /* 0x000f62000c1e1500 */
[-C--:B------:R-:W-:Y:S01]  /*1260*/  LEA.HI.X R13, R156, R5.reuse, RZ, 0x1, P0 ;  /* 0x000000059c0d7211 */ /* 0x080fe200000f0cff */
[----:B------:R-:W-:Y:S01]  /*1270*/  IMAD.SHL.U32 R162, R65, 0x80, RZ ;  /* 0x0000008041a27824 */ /* 0x000fe200078e00ff */
[----:B------:R-:W-:Y:S01]  /*1280*/  LEA.HI.X R95, R138, R5, RZ, 0x1, P2 ;  /* 0x000000058a5f7211 */ /* 0x000fe200010f0cff */
[----:B------:R2:W5:Y:S01]  /*1290*/  LDG.E.U16 R96, desc[UR12][R6.64+0xc0] ;  /* 0x0000c00c06607981 */ /* 0x000562000c1e1500 */
[----:B------:R-:W-:Y:S02]  /*12a0*/  IMAD.SHL.U32 R152, R63, 0x80, RZ ;  /* 0x000000803f987824 */ /* 0x000fe400078e00ff */
[C---:B------:R-:W-:Y:S01]  /*12b0*/  IMAD.WIDE.U32 R100, R145.reuse, 0x2, R100 ;  /* 0x0000000291647825 */ /* 0x040fe200078e0064 */
[----:B------:R-:W5:Y:S04]  /*12c0*/  LDG.E.U16 R165, desc[UR12][R10.64] ;  /* 0x0000000c0aa57981 */ /* 0x000f68000c1e1500 */
[----:B------:R-:W5:Y:S01]  /*12d0*/  LDG.E.U16 R166, desc[UR12][R10.64+0x40] ;  /* 0x0000400c0aa67981 */ /* 0x000f62000c1e1500 */
[----:B------:R-:W-:Y:S01]  /*12e0*/  IMAD.WIDE.U32 R46, R145, 0x2, R46 ;  /* 0x00000002912e7825 */ /* 0x000fe200078e002e */
[----:B--2---:R-:W-:-:S02]  /*12f0*/  LEA R6, P2, R63, R4, 0x8 ;  /* 0x000000043f067211 */ /* 0x004fc400078440ff */
[----:B------:R-:W5:Y:S01]  /*1300*/  LDG.E.U16 R167, desc[UR12][R10.64+0x80] ;  /* 0x0000800c0aa77981 */ /* 0x000f62000c1e1500 */
[----:B------:R-:W-:-:S03]  /*1310*/  IMAD.WIDE.U32 R102, R145, 0x2, R102 ;  /* 0x0000000291667825 */ /* 0x000fc600078e0066 */
[----:B------:R2:W5:Y:S01]  /*1320*/  LDG.E.U16 R168, desc[UR12][R10.64+0xc0] ;  /* 0x0000c00c0aa87981 */ /* 0x000562000c1e1500 */
[C---:B------:R-:W-:Y:S01]  /*1330*/  IMAD.WIDE.U32 R104, R145.reuse, 0x2, R104 ;  /* 0x0000000291687825 */ /* 0x040fe200078e0068 */
[----:B------:R-:W-:Y:S02]  /*1340*/  LEA.HI.X R7, R152, R5, RZ, 0x1, P2 ;  /* 0x0000000598077211 */ /* 0x000fe400010f0cff */
[----:B------:R-:W5:Y:S01]  /*1350*/  LDG.E.U16 R30, desc[UR12][R42.64] ;  /* 0x0000000c2a1e7981 */ /* 0x000f62000c1e1500 */
[----:B------:R-:W-:-:S03]  /*1360*/  IMAD.WIDE.U32 R14, R145, 0x2, R14 ;  /* 0x00000002910e7825 */ /* 0x000fc600078e000e */
[----:B------:R-:W5:Y:S01]  /*1370*/  LDG.E.U16 R31, desc[UR12][R42.64+0x40] ;  /* 0x0000400c2a1f7981 */ /* 0x000f62000c1e1500 */
[----:B--2---:R-:W-:-:S03]  /*1380*/  LEA R10, P0, R65, R4, 0x8 ;  /* 0x00000004410a7211 */ /* 0x004fc600078040ff */
[----:B------:R-:W5:Y:S01]  /*1390*/  LDG.E.U16 R32, desc[UR12][R46.64] ;  /* 0x0000000c2e207981 */ /* 0x000f62000c1e1500 */
[----:B------:R-:W-:-:S03]  /*13a0*/  LEA.HI.X R11, R162, R5, RZ, 0x1, P0 ;  /* 0x00000005a20b7211 */ /* 0x000fc600000f0cff */
[----:B------:R-:W5:Y:S04]  /*13b0*/  LDG.E.U16 R34, desc[UR12][R46.64+0x40] ;  /* 0x0000400c2e227981 */ /* 0x000f68000c1e1500 */
[----:B------:R-:W5:Y:S04]  /*13c0*/  LDG.E.U16 R42, desc[UR12][R100.64] ;  /* 0x0000000c642a7981 */ /* 0x000f68000c1e1500 */
[----:B------:R-:W5:Y:S01]  /*13d0*/  LDG.E.U16 R43, desc[UR12][R100.64+0x40] ;  /* 0x0000400c642b7981 */ /* 0x000f62000c1e1500 */
[----:B------:R-:W-:-:S03]  /*13e0*/  IMAD.WIDE.U32 R10, R145, 0x2, R10 ;  /* 0x00000002910a7825 */ /* 0x000fc600078e000a */
[----:B------:R-:W5:Y:S01]  /*13f0*/  LDG.E.U16 R97, desc[UR12][R8.64] ;  /* 0x0000000c08617981 */ /* 0x000f62000c1e1500 */
[----:B------:R-:W-:-:S03]  /*1400*/  IMAD.SHL.U32 R150, R57, 0x80, RZ ;  /* 0x0000008039967824 */ /* 0x000fc600078e00ff */
[----:B------:R-:W5:Y:S04]  /*1410*/  LDG.E.U16 R99, desc[UR12][R8.64+0x40] ;  /* 0x0000400c08637981 */ /* 0x000f68000c1e1500 */
[----:B------:R-:W5:Y:S04]  /*1420*/  LDG.E.U16 R100, desc[UR12][R8.64+0x80] ;  /* 0x0000800c08647981 */ /* 0x000f68000c1e1500 */
[----:B------:R2:W5:Y:S04]  /*1430*/  LDG.E.U16 R101, desc[UR12][R8.64+0xc0] ;  /* 0x0000c00c08657981 */ /* 0x000568000c1e1500 */
[----:B------:R-:W5:Y:S04]  /*1440*/  LDG.E.U16 R44, desc[UR12][R102.64] ;  /* 0x0000000c662c7981 */ /* 0x000f68000c1e1500 */
[----:B------:R-:W5:Y:S01]  /*1450*/  LDG.E.U16 R46, desc[UR12][R102.64+0x40] ;  /* 0x0000400c662e7981 */ /* 0x000f62000c1e1500 */
[----:B--2---:R-:W-:-:S03]  /*1460*/  IMAD.WIDE.U32 R8, R145, 0x2, R94 ;  /* 0x0000000291087825 */ /* 0x004fc600078e005e */
[----:B------:R-:W5:Y:S04]  /*1470*/  LDG.E.U16 R47, desc[UR12][R104.64] ;  /* 0x0000000c682f7981 */ /* 0x000f68000c1e1500 */
[----:B------:R-:W5:Y:S04]  /*1480*/  LDG.E.U16 R48, desc[UR12][R104.64+0x40] ;  /* 0x0000400c68307981 */ /* 0x000f68000c1e1500 */
[----:B------:R-:W5:Y:S04]  /*1490*/  LDG.E.U16 R69, desc[UR12][R14.64] ;  /* 0x0000000c0e457981 */ /* 0x000f68000c1e1500 */
[----:B------:R-:W5:Y:S04]  /*14a0*/  LDG.E.U16 R102, desc[UR12][R14.64+0x40] ;  /* 0x0000400c0e667981 */ /* 0x000f68000c1e1500 */
[----:B------:R-:W5:Y:S04]  /*14b0*/  LDG.E.U16 R103, desc[UR12][R14.64+0x80] ;  /* 0x0000800c0e677981 */ /* 0x000f68000c1e1500 */
[----:B------:R2:W5:Y:S01]  /*14c0*/  LDG.E.U16 R104, desc[UR12][R14.64+0xc0] ;  /* 0x0000c00c0e687981 */ /* 0x000562000c1e1500 */
[----:B------:R-:W-:-:S03]  /*14d0*/  IMAD.SHL.U32 R160, R55, 0x80, RZ ;  /* 0x0000008037a07824 */ /* 0x000fc600078e00ff */
[----:B------:R-:W5:Y:S01]  /*14e0*/  LDG.E.U16 R95, desc[UR12][R8.64] ;  /* 0x0000000c085f7981 */ /* 0x000f62000c1e1500 */
[----:B------:R-:W-:-:S03]  /*14f0*/  IMAD.SHL.U32 R148, R53, 0x80, RZ ;  /* 0x0000008035947824 */ /* 0x000fc600078e00ff */
[----:B------:R-:W5:Y:S01]  /*1500*/  LDG.E.U16 R105, desc[UR12][R8.64+0x40] ;  /* 0x0000400c08697981 */ /* 0x000f62000c1e1500 */
[----:B--2---:R-:W-:Y:S01]  /*1510*/  IMAD.WIDE.U32 R14, R145, 0x2, R6 ;  /* 0x00000002910e7825 */ /* 0x004fe200078e0006 */
[----:B------:R-:W-:Y:S02]  /*1520*/  LEA R6, P0, R57, R4, 0x8 ;  /* 0x0000000439067211 */ /* 0x000fe400078040ff */
[----:B------:R-:W5:Y:S04]  /*1530*/  LDG.E.U16 R107, desc[UR12][R8.64+0x80] ;  /* 0x0000800c086b7981 */ /* 0x000f68000c1e1500 */
[----:B------:R2:W5:Y:S01]  /*1540*/  LDG.E.U16 R108, desc[UR12][R8.64+0xc0] ;  /* 0x0000c00c086c7981 */ /* 0x000562000c1e1500 */
[----:B------:R-:W-:-:S03]  /*1550*/  LEA.HI.X R7, R150, R5, RZ, 0x1, P0 ;  /* 0x0000000596077211 */ /* 0x000fc600000f0cff */
[----:B------:R-:W5:Y:S01]  /*1560*/  LDG.E.U16 R109, desc[UR12][R10.64] ;  /* 0x0000000c0a6d7981 */ /* 0x000f62000c1e1500 */
[----:B------:R-:W-:-:S03]  /*1570*/  IMAD.WIDE.U32 R12, R145, 0x2, R12 ;  /* 0x00000002910c7825 */ /* 0x000fc600078e000c */
[----:B------:R-:W5:Y:S01]  /*1580*/  LDG.E.U16 R110, desc[UR12][R10.64+0x40] ;  /* 0x0000400c0a6e7981 */ /* 0x000f62000c1e1500 */
[----:B--2---:R-:W-:-:S03]  /*1590*/  LEA R8, P2, R55, R4, 0x8 ;  /* 0x0000000437087211 */ /* 0x004fc600078440ff */
[----:B------:R-:W5:Y:S04]  /*15a0*/  LDG.E.U16 R111, desc[UR12][R10.64+0x80] ;  /* 0x0000800c0a6f7981 */ /* 0x000f68000c1e1500 */
[----:B------:R2:W5:Y:S01]  /*15b0*/  LDG.E.U16 R112, desc[UR12][R10.64+0xc0] ;  /* 0x0000c00c0a707981 */ /* 0x000562000c1e1500 */
[----:B------:R-:W-:Y:S01]  /*15c0*/  LEA.HI.X R9, R160, R5, RZ, 0x1, P2 ;  /* 0x00000005a0097211 */ /* 0x000fe200010f0cff */
[----:B------:R-:W-:Y:S02]  /*15d0*/  IMAD.WIDE.U32 R6, R145, 0x2, R6 ;  /* 0x0000000291067825 */ /* 0x000fe400078e0006 */
[----:B------:R-:W5:Y:S02]  /*15e0*/  LDG.E.U16 R63, desc[UR12][R12.64] ;  /* 0x0000000c0c3f7981 */ /* 0x000f64000c1e1500 */
[----:B------:R-:W-:-:S02]  /*15f0*/  IMAD.SHL.U32 R146, R51, 0x80, RZ ;  /* 0x0000008033927824 */ /* 0x000fc400078e00ff */
[----:B------:R-:W5:Y:S01]  /*1600*/  LDG.E.U16 R65, desc[UR12][R12.64+0x40] ;  /* 0x0000400c0c417981 */ /* 0x000f62000c1e1500 */
[----:B--2---:R-:W-:Y:S01]  /*1610*/  LEA R10, P0, R53, R4, 0x8 ;  /* 0x00000004350a7211 */ /* 0x004fe200078040ff */
[----:B------:R-:W-:Y:S02]  /*1620*/  IMAD.WIDE.U32 R8, R145, 0x2, R8 ;  /* 0x0000000291087825 */ /* 0x000fe400078e0008 */
[----:B------:R-:W5:Y:S01]  /*1630*/  LDG.E.U16 R67, desc[UR12][R12.64+0x80] ;  /* 0x0000800c0c437981 */ /* 0x000f62000c1e1500 */
[----:B------:R-:W-:-:S03]  /*1640*/  LEA.HI.X R11, R148, R5, RZ, 0x1, P0 ;  /* 0x00000005940b7211 */ /* 0x000fc600000f0cff */
[----:B------:R2:W5:Y:S01]  /*1650*/  LDG.E.U16 R94, desc[UR12][R12.64+0xc0] ;  /* 0x0000c00c0c5e7981 */ /* 0x000562000c1e1500 */
[----:B------:R-:W-:Y:S02]  /*1660*/  IMAD.SHL.U32 R144, R49, 0x80, RZ ;  /* 0x0000008031907824 */ /* 0x000fe400078e00ff */
[----:B------:R-:W-:Y:S01]  /*1670*/  IMAD.WIDE.U32 R10, R145, 0x2, R10 ;  /* 0x00000002910a7825 */ /* 0x000fe200078e000a */
[----:B------:R-:W5:Y:S04]  /*1680*/  LDG.E.U16 R57, desc[UR12][R14.64] ;  /* 0x0000000c0e397981 */ /* 0x000f68000c1e1500 */
[----:B------:R-:W5:Y:S01]  /*1690*/  LDG.E.U16 R113, desc[UR12][R14.64+0x40] ;  /* 0x0000400c0e717981 */ /* 0x000f62000c1e1500 */
[----:B--2---:R-:W-:-:S03]  /*16a0*/  LEA R12, P2, R51, R4, 0x8 ;  /* 0x00000004330c7211 */ /* 0x004fc600078440ff */
[----:B------:R-:W5:Y:S04]  /*16b0*/  LDG.E.U16 R114, desc[UR12][R14.64+0x80] ;  /* 0x0000800c0e727981 */ /* 0x000f68000c1e1500 */
[----:B------:R-:W5:Y:S01]  /*16c0*/  LDG.E.U16 R115, desc[UR12][R14.64+0xc0] ;  /* 0x0000c00c0e737981 */ /* 0x000f62000c1e1500 */
[----:B------:R-:W-:-:S03]  /*16d0*/  LEA.HI.X R13, R146, R5, RZ, 0x1, P2 ;  /* 0x00000005920d7211 */ /* 0x000fc600010f0cff */
[----:B------:R-:W5:Y:S01]  /*16e0*/  LDG.E.U16 R51, desc[UR12][R6.64+0x80] ;  /* 0x0000800c06337981 */ /* 0x000f62000c1e1500 */
[----:B------:R-:W-:-:S03]  /*16f0*/  IMAD.SHL.U32 R154, R45, 0x80, RZ ;  /* 0x000000802d9a7824 */ /* 0x000fc600078e00ff */
[----:B------:R-:W5:Y:S04]  /*1700*/  LDG.E.U16 R53, desc[UR12][R6.64+0xc0] ;  /* 0x0000c00c06357981 */ /* 0x000f68000c1e1500 */
[----:B------:R-:W5:Y:S04]  /*1710*/  LDG.E.U16 R14, desc[UR12][R6.64] ;  /* 0x0000000c060e7981 */ /* 0x000f68000c1e1500 */
[----:B------:R2:W5:Y:S01]  /*1720*/  LDG.E.U16 R15, desc[UR12][R6.64+0x40] ;  /* 0x0000400c060f7981 */ /* 0x000562000c1e1500 */
[----:B------:R-:W-:-:S03]  /*1730*/  IMAD.SHL.U32 R142, R41, 0x80, RZ ;  /* 0x00000080298e7824 */ /* 0x000fc600078e00ff */
[----:B------:R-:W5:Y:S01]  /*1740*/  LDG.E.U16 R55, desc[UR12][R8.64] ;  /* 0x0000000c08377981 */ /* 0x000f62000c1e1500 */
[----:B------:R-:W-:-:S03]  /*1750*/  IMAD.SHL.U32 R140, R33, 0x80, RZ ;  /* 0x00000080218c7824 */ /* 0x000fc600078e00ff */
[----:B------:R-:W5:Y:S01]  /*1760*/  LDG.E.U16 R116, desc[UR12][R8.64+0x40] ;  /* 0x0000400c08747981 */ /* 0x000f62000c1e1500 */
[----:B--2---:R-:W-:-:S03]  /*1770*/  LEA R6, P0, R49, R4, 0x8 ;  /* 0x0000000431067211 */ /* 0x004fc600078040ff */
[----:B------:R-:W5:Y:S01]  /*1780*/  LDG.E.U16 R117, desc[UR12][R8.64+0x80] ;  /* 0x0000800c08757981 */ /* 0x000f62000c1e1500 */
[----:B------:R-:W-:-:S03]  /*1790*/  LEA.HI.X R7, R144, R5, RZ, 0x1, P0 ;  /* 0x0000000590077211 */ /* 0x000fc600000f0cff */
[----:B------:R2:W5:Y:S04]  /*17a0*/  LDG.E.U16 R118, desc[UR12][R8.64+0xc0] ;  /* 0x0000c00c08767981 */ /* 0x000568000c1e1500 */
[----:B------:R-:W5:Y:S04]  /*17b0*/  LDG.E.U16 R119, desc[UR12][R10.64] ;  /* 0x0000000c0a777981 */ /* 0x000f68000c1e1500 */
[----:B------:R-:W5:Y:S01]  /*17c0*/  LDG.E.U16 R120, desc[UR12][R10.64+0x40] ;  /* 0x0000400c0a787981 */ /* 0x000f62000c1e1500 */
[----:B--2---:R-:W-:-:S03]  /*17d0*/  LEA R8, P2, R45, R4, 0x8 ;  /* 0x000000042d087211 */ /* 0x004fc600078440ff */
[----:B------:R-:W5:Y:S04]  /*17e0*/  LDG.E.U16 R121, desc[UR12][R10.64+0x80] ;  /* 0x0000800c0a797981 */ /* 0x000f68000c1e1500 */
[----:B------:R2:W5:Y:S01]  /*17f0*/  LDG.E.U16 R122, desc[UR12][R10.64+0xc0] ;  /* 0x0000c00c0a7a7981 */ /* 0x000562000c1e1500 */
[----:B------:R-:W-:Y:S01]  /*1800*/  LEA.HI.X R9, R154, R5, RZ, 0x1, P2 ;  /* 0x000000059a097211 */ /* 0x000fe200010f0cff */
[----:B------:R-:W-:Y:S01]  /*1810*/  IMAD.WIDE.U32 R12, R145, 0x2, R12 ;  /* 0x00000002910c7825 */ /* 0x000fe200078e000c */
[----:B--2---:R-:W-:-:S03]  /*1820*/  LEA R10, P0, R41, R4, 0x8 ;  /* 0x00000004290a7211 */ /* 0x004fc600078040ff */
[----:B------:R-:W-:Y:S01]  /*1830*/  IMAD.WIDE.U32 R8, R145, 0x2, R8 ;  /* 0x0000000291087825 */ /* 0x000fe200078e0008 */
[----:B------:R-:W-:Y:S01]  /*1840*/  LEA R4, P3, R33, R4, 0x8 ;  /* 0x0000000421047211 */ /* 0x000fe200078640ff */
[----:B------:R-:W5:Y:S01]  /*1850*/  LDG.E.U16 R49, desc[UR12][R12.64] ;  /* 0x0000000c0c317981 */ /* 0x000f62000c1e1500 */
[-C--:B------:R-:W-:Y:S02]  /*1860*/  LEA.HI.X R11, R142, R5.reuse, RZ, 0x1, P0 ;  /* 0x000000058e0b7211 */ /* 0x080fe400000f0cff */
[----:B------:R-:W-:Y:S01]  /*1870*/  LEA.HI.X R5, R140, R5, RZ, 0x1, P3 ;  /* 0x000000058c057211 */ /* 0x000fe200018f0cff */
[C---:B------:R-:W-:Y:S01]  /*1880*/  IMAD.WIDE.U32 R6, R145.reuse, 0x2, R6 ;  /* 0x0000000291067825 */ /* 0x040fe200078e0006 */
[----:B------:R-:W-:Y:S01]  /*1890*/  SHF.R.U32.HI R136, RZ, 0x5, R132 ;  /* 0x00000005ff887819 */ /* 0x000fe20000011684 */
[----:B------:R-:W5:Y:S02]  /*18a0*/  LDG.E.U16 R45, desc[UR12][R8.64] ;  /* 0x0000000c082d7981 */ /* 0x000f64000c1e1500 */
[C---:B------:R-:W-:Y:S01]  /*18b0*/  IMAD.WIDE.U32 R10, R145.reuse, 0x2, R10 ;  /* 0x00000002910a7825 */ /* 0x040fe200078e000a */
[----:B------:R-:W-:Y:S01]  /*18c0*/  R2UR UR10, R136 ;  /* 0x00000000880a72ca */ /* 0x000fe200000e0000 */
[----:B------:R-:W5:Y:S02]  /*18d0*/  LDG.E.U16 R126, desc[UR12][R8.64+0x40] ;  /* 0x0000400c087e7981 */ /* 0x000f64000c1e1500 */
[----:B------:R-:W-:-:S02]  /*18e0*/  IMAD.WIDE.U32 R4, R145, 0x2, R4 ;  /* 0x0000000291047825 */ /* 0x000fc400078e0004 */
[----:B------:R-:W5:Y:S01]  /*18f0*/  LDG.E.U16 R127, desc[UR12][R8.64+0x80] ;  /* 0x0000800c087f7981 */ /* 0x000f62000c1e1500 */
[----:B------:R-:W-:-:S03]  /*1900*/  SHF.R.U32.HI R136, RZ, 0x1, R149 ;  /* 0x00000001ff887819 */ /* 0x000fc60000011695 */
[----:B------:R2:W5:Y:S01]  /*1910*/  LDG.E.U16 R128, desc[UR12][R8.64+0xc0] ;  /* 0x0000c00c08807981 */ /* 0x000562000c1e1500 */
[----:B-1----:R-:W-:-:S03]  /*1920*/  R2UR UR11, R106 ;  /* 0x000000006a0b72ca */ /* 0x002fc600000e0000 */
[----:B------:R1:W5:Y:S04]  /*1930*/  LDG.E.U16 R123, desc[UR12][R12.64+0x40] ;  /* 0x0000400c0c7b7981 */ /* 0x000368000c1e1500 */
[----:B------:R1:W5:Y:S01]  /*1940*/  LDG.E.U16 R124, desc[UR12][R12.64+0x80] ;  /* 0x0000800c0c7c7981 */ /* 0x000362000c1e1500 */
[----:B--2---:R-:W-:-:S03]  /*1950*/  IMAD R9, R145, 0x2, R158 ;  /* 0x0000000291097824 */ /* 0x004fc600078e029e */
[----:B------:R1:W5:Y:S04]  /*1960*/  LDG.E.U16 R125, desc[UR12][R12.64+0xc0] ;  /* 0x0000c00c0c7d7981 */ /* 0x000368000c1e1500 */
[----:B------:R1:W5:Y:S04]  /*1970*/  LDG.E.U16 R33, desc[UR12][R6.64+0x80] ;  /* 0x0000800c06217981 */ /* 0x000368000c1e1500 */
[----:B------:R1:W5:Y:S04]  /*1980*/  LDG.E.U16 R41, desc[UR12][R6.64+0xc0] ;  /* 0x0000c00c06297981 */ /* 0x000368000c1e1500 */
[----:B------:R1:W5:Y:S04]  /*1990*/  LDG.E.U16 R12, desc[UR12][R6.64] ;  /* 0x0000000c060c7981 */ /* 0x000368000c1e1500 */
[----:B------:R1:W5:Y:S01]  /*19a0*/  LDG.E.U16 R13, desc[UR12][R6.64+0x40] ;  /* 0x0000400c060d7981 */ /* 0x000362000c1e1500 */
[----:B------:R-:W-:-:S03]  /*19b0*/  LOP3.LUT R8, R9, R136, RZ, 0x3c, !PT ;  /* 0x0000008809087212 */ /* 0x000fc600078e3cff */
[----:B------:R1:W5:Y:S04]  /*19c0*/  LDG.E.U16 R129, desc[UR12][R10.64] ;  /* 0x0000000c0a817981 */ /* 0x000368000c1e1500 */
[----:B------:R1:W5:Y:S04]  /*19d0*/  LDG.E.U16 R130, desc[UR12][R10.64+0x40] ;  /* 0x0000400c0a827981 */ /* 0x000368000c1e1500 */
[----:B------:R1:W5:Y:S04]  /*19e0*/  LDG.E.U16 R131, desc[UR12][R10.64+0x80] ;  /* 0x0000800c0a837981 */ /* 0x000368000c1e1500 */
[----:B------:R1:W5:Y:S04]  /*19f0*/  LDG.E.U16 R6, desc[UR12][R10.64+0xc0] ;  /* 0x0000c00c0a067981 */ /* 0x000368000c1e1500 */
[----:B------:R1:W5:Y:S04]  /*1a00*/  LDG.E.U16 R7, desc[UR12][R4.64] ;  /* 0x0000000c04077981 */ /* 0x000368000c1e1500 */
[----:B------:R1:W5:Y:S04]  /*1a10*/  LDG.E.U16 R151, desc[UR12][R4.64+0x40] ;  /* 0x0000400c04977981 */ /* 0x000368000c1e1500 */
[----:B------:R1:W5:Y:S04]  /*1a20*/  LDG.E.U16 R153, desc[UR12][R4.64+0x80] ;  /* 0x0000800c04997981 */ /* 0x000368000c1e1500 */
[----:B------:R1:W5:Y:S01]  /*1a30*/  LDG.E.U16 R164, desc[UR12][R4.64+0xc0] ;  /* 0x0000c00c04a47981 */ /* 0x000362000c1e1500 */
[----:B------:R-:W-:Y:S05]  /*1a40*/  @P1 BRA `(.L_x_5) ;  /* 0x0000000000181947 */ /* 0x000fea0003800000 */
[----:B------:R-:W-:Y:S01]  /*1a50*/  ELECT P0, URZ, PT ;  /* 0x0000000000ff782f */ /* 0x000fe20003800000 */
[----:B-1----:R-:W-:Y:S01]  /*1a60*/  IMAD.MOV.U32 R4, RZ, RZ, 0x1 ;  /* 0x00000001ff047424 */ /* 0x002fe200078e00ff */
[----:B------:R-:W-:Y:S01]  /*1a70*/  UMOV UR4, 0x40 ;  /* 0x0000004000047882 */ /* 0x000fe20000000000 */
[----:B------:R-:W-:Y:S01]  /*1a80*/  UVIRTCOUNT.DEALLOC.SMPOOL 0x80 ;  /* 0x000000800000784c */ /* 0x000fe20000000000 */
[----:B------:R-:W-:-:S09]  /*1a90*/  ULEA UR4, UR6, UR4, 0x18 ;  /* 0x0000000406047291 */ /* 0x000fd2000f8ec0ff */
[----:B------:R2:W-:Y:S03]  /*1aa0*/  @P0 STS.U8 [UR4], R4 ;  /* 0x00000004ff000988 */ /* 0x0005e60008000004 */
.L_x_5:
[C---:B------:R-:W-:Y:S01]  /*1ab0*/  LOP3.LUT P2, RZ, R132.reuse, 0x7f, RZ, 0xc0, !PT ;  /* 0x0000007f84ff7812 */ /* 0x040fe2000784c0ff */
[----:B------:R-:W-:Y:S01]  /*1ac0*/  UMOV UR4, 0x1 ;  /* 0x0000000100047882 */ /* 0x000fe20000000000 */
[----:B-----5:R3:W-:Y:S01]  /*1ad0*/  STS.U16 [R8+UR7], R22 ;  /* 0x0000001608007988 */ /* 0x0207e20008000407 */
[----:B-12---:R-:W-:-:S03]  /*1ae0*/  LOP3.LUT R4, R132, 0x7f, RZ, 0xc0, !PT ;  /* 0x0000007f84047812 */ /* 0x006fc600078ec0ff */
[----:B------:R3:W-:Y:S04]  /*1af0*/  STS.U16 [R8+UR7+0x40], R23 ;  /* 0x0000401708007988 */ /* 0x0007e80008000407 */
[----:B------:R3:W-:Y:S03]  /*1b00*/  STS.U16 [R8+UR7+0x240], R26 ;  /* 0x0002401a08007988 */ /* 0x0007e60008000407 */
[----:B------:R-:W-:Y:S01]  /*1b10*/  VOTEU.ALL UP0, P2 ;  /* 0x0000000000ff7886 */ /* 0x000fe20001000000 */
[----:B------:R-:W-:Y:S01]  /*1b20*/  VOTEU.ALL UP1, P2 ;  /* 0x0000000000ff7886 */ /* 0x000fe20001020000 */
[----:B------:R3:W-:Y:S03]  /*1b30*/  STS.U16 [R8+UR7+0x200], R27 ;  /* 0x0002001b08007988 */ /* 0x0007e60008000407 */
[----:B------:R-:W-:-:S04]  /*1b40*/  @!UP0 UIADD3 UR4, UPT, UPT, -UR4, 0x100000, URZ ;  /* 0x0010000004048890 */ /* 0x000fc8000fffe1ff */
[----:B------:R-:W-:Y:S02]  /*1b50*/  @!UP0 USHF.L.U32 UR5, UR4, 0xb, URZ ;  /* 0x0000000b04058899 */ /* 0x000fe400080006ff */
[----:B------:R-:W-:Y:S01]  /*1b60*/  @!UP0 USHF.L.U32 UR4, UR4, 0x1, URZ ;  /* 0x0000000104048899 */ /* 0x000fe200080006ff */
[----:B------:R3:W-:Y:S01]  /*1b70*/  STS.U16 [R8+UR7+0x400], R28 ;  /* 0x0004001c08007988 */ /* 0x0007e20008000407 */
[----:B------:R-:W-:-:S03]  /*1b80*/  UISETP.NE.U32.AND UP0, UPT, UR10, URZ, UPT ;  /* 0x000000ff0a00728c */ /* 0x000fc6000bf05070 */
[----:B------:R3:W-:Y:S04]  /*1b90*/  STS.U16 [R8+UR7+0x440], R29 ;  /* 0x0004401d08007988 */ /* 0x0007e80008000407 */
        /* <DEDUP_REMOVED lines=121> */
[----:B------:R3:W-:Y:S01]  /*2330*/  STS.U16 [R8+UR7+0x7c40], R164 ;  /* 0x007c40a408007988 */ /* 0x0007e20008000407 */
[----:B------:R1:W-:Y:S06]  /*2340*/  MEMBAR.ALL.CTA ;  /* 0x0000000000007992 */ /* 0x0003ec0000008000 */
[----:B-1----:R-:W-:Y:S04]  /*2350*/  FENCE.VIEW.ASYNC.S ;  /* 0x00000000000073c6 */ /* 0x002fe80000000000 */
[----:B------:R-:W1:Y:S02]  /*2360*/  FENCE.VIEW.ASYNC.S ;  /* 0x00000000000073c6 */ /* 0x000e640000000000 */
[----:B-1----:R3:W1:Y:S02]  /*2370*/  @!UP1 SYNCS.EXCH.64 URZ, [UR7+0x8000], UR4 ;  /* 0x0080000407ff95b2 */ /* 0x0026640008000100 */
[----:B-1----:R-:W-:Y:S06]  /*2380*/  BAR.SYNC.DEFER_BLOCKING 0x0 ;  /* 0x0000000000007b1d */ /* 0x002fec0000010000 */
[----:B---3--:R-:W-:Y:S05]  /*2390*/  BRA.U UP0, `(.L_x_6) ;  /* 0x0000000100787547 */ /* 0x008fea000b800000 */
[----:B------:R-:W-:Y:S02]  /*23a0*/  UIADD3 UR4, UPT, UPT, UR7, 0x4000, URZ ;  /* 0x0000400007047890 */ /* 0x000fe4000fffe0ff */
[----:B------:R-:W-:Y:S02]  /*23b0*/  USHF.R.U32.HI UR8, URZ, 0x4, UR7 ;  /* 0x00000004ff087899 */ /* 0x000fe40008011607 */
[----:B------:R-:W-:Y:S02]  /*23c0*/  USHF.R.U32.HI UR4, URZ, 0x4, UR4 ;  /* 0x00000004ff047899 */ /* 0x000fe40008011604 */
[----:B------:R-:W-:Y:S02]  /*23d0*/  USGXT.U32 UR8, UR8, 0xe ;  /* 0x0000000e0808789a */ /* 0x000fe40008000000 */
[----:B------:R-:W-:Y:S02]  /*23e0*/  USGXT.U32 UR5, UR4, 0xe ;  /* 0x0000000e0405789a */ /* 0x000fe40008000000 */
[----:B------:R-:W-:-:S02]  /*23f0*/  UIADD3 UR24, UP0, UPT, UR8, 0x2, URZ ;  /* 0x0000000208187890 */ /* 0x000fc4000ff1e0ff */
[----:B------:R-:W-:Y:S01]  /*2400*/  UIADD3 UR22, UP1, UPT, UR5, 0x2000080, URZ ;  /* 0x0200008005167890 */ /* 0x000fe2000ff3e0ff */
[----:B------:R-:W-:Y:S01]  /*2410*/  UMOV UR4, URZ ;  /* 0x000000ff00047c82 */ /* 0x000fe20008000000 */
[----:B------:R-:W-:Y:S01]  /*2420*/  UMOV UR26, 0x0 ;  /* 0x00000000001a7882 */ /* 0x000fe20000000000 */
[----:B------:R-:W-:Y:S02]  /*2430*/  UIADD3.X UR25, UPT, UPT, UR4, 0x40004040, URZ, UP0, !UPT ;  /* 0x4000404004197890 */ /* 0x000fe400087fe4ff */
[----:B------:R-:W-:Y:S02]  /*2440*/  UIADD3.X UR23, UPT, UPT, UR4, 0x40004040, URZ, UP1, !UPT ;  /* 0x4000404004177890 */ /* 0x000fe40008ffe4ff */
[----:B------:R-:W-:Y:S02]  /*2450*/  ULOP3.LUT UR4, UR5, 0x2000000, URZ, 0xfc, !UPT ;  /* 0x0200000005047892 */ /* 0x000fe4000f8efcff */
[----:B------:R-:W-:Y:S02]  /*2460*/  UIADD3.64 UR14, UPT, UPT, UR24, 0x2, URZ ;  /* 0x00000002180e7897 */ /* 0x000fe4000fffe0ff */
[----:B------:R-:W-:-:S02]  /*2470*/  UIADD3.64 UR16, UPT, UPT, UR22, 0x80, URZ ;  /* 0x0000008016107897 */ /* 0x000fc4000fffe0ff */
[----:B------:R-:W-:Y:S02]  /*2480*/  UIADD3.64 UR18, UPT, UPT, UR24, 0x4, URZ ;  /* 0x0000000418127897 */ /* 0x000fe4000fffe0ff */
[----:B------:R-:W-:Y:S01]  /*2490*/  UIADD3.64 UR20, UPT, UPT, UR22, 0x100, URZ ;  /* 0x0000010016147897 */ /* 0x000fe2000fffe0ff */
[----:B------:R-:W-:Y:S01]  /*24a0*/  UMOV UR27, 0x8210490 ;  /* 0x08210490001b7882 */ /* 0x000fe20000000000 */
[----:B------:R-:W-:Y:S01]  /*24b0*/  UMOV UR9, 0x40004040 ;  /* 0x4000404000097882 */ /* 0x000fe20000000000 */
[----:B------:R-:W-:Y:S01]  /*24c0*/  UMOV UR5, 0x40004040 ;  /* 0x4000404000057882 */ /* 0x000fe20000000000 */
[----:B------:R-:W-:Y:S01]  /*24d0*/  UMOV UR28, 0x0 ;  /* 0x00000000001c7882 */ /* 0x000fe20000000000 */
[----:B------:R-:W-:Y:S01]  /*24e0*/  UMOV UR29, 0x8210490 ;  /* 0x08210490001d7882 */ /* 0x000fe20000000000 */
[----:B------:R-:W-:Y:S01]  /*24f0*/  UMOV UR30, 0x0 ;  /* 0x00000000001e7882 */ /* 0x000fe20000000000 */
[----:B------:R-:W-:Y:S01]  /*2500*/  UMOV UR31, 0x8210490 ;  /* 0x08210490001f7882 */ /* 0x000fe20000000000 */
[----:B------:R1:W-:Y:S01]  /*2510*/  UTCHMMA gdesc[UR8], gdesc[UR4], tmem[UR11], tmem[UR26], idesc[UR27], !UPT ;  /* 0x00ff1a04080075ea */ /* 0x0003e2000f80000b */
[----:B------:R-:W-:Y:S01]  /*2520*/  UMOV UR32, 0x0 ;  /* 0x0000000000207882 */ /* 0x000fe20000000000 */
[----:B------:R-:W-:Y:S01]  /*2530*/  UMOV UR33, 0x8210490 ;  /* 0x0821049000217882 */ /* 0x000fe20000000000 */
[----:B------:R1:W-:Y:S01]  /*2540*/  UTCHMMA gdesc[UR24], gdesc[UR22], tmem[UR11], tmem[UR28], idesc[UR29], UPT ;  /* 0x00ff1c16180075ea */ /* 0x0003e2000b80000b */
[----:B------:R1:W-:Y:S01]  /*2550*/  UTCHMMA gdesc[UR14], gdesc[UR16], tmem[UR11], tmem[UR30], idesc[UR31], UPT ;  /* 0x00ff1e100e0075ea */ /* 0x0003e2000b80000b */
[----:B------:R1:W-:Y:S01]  /*2560*/  UTCHMMA gdesc[UR18], gdesc[UR20], tmem[UR11], tmem[UR32], idesc[UR33], UPT ;  /* 0x00ff2014120075ea */ /* 0x0003e2000b80000b */
[----:B------:R-:W-:Y:S01]  /*2570*/  NOP ;  /* 0x0000000000007918 */ /* 0x000fe20000000000 */
.L_x_6:
[----:B------:R-:W-:Y:S02]  /*2580*/  ELECT P0, URZ, PT ;  /* 0x0000000000ff782f */ /* 0x000fe40003800000 */
[----:B------:R-:W-:Y:S01]  /*2590*/  LOP3.LUT R164, R132, 0x7, RZ, 0xc0, !PT ;  /* 0x0000000784a47812 */ /* 0x000fe200078ec0ff */
[----:B-1----:R-:W-:Y:S01]  /*25a0*/  UIADD3 UR4, UPT, UPT, UR7, 0x8000, URZ ;  /* 0x0000800007047890 */ /* 0x002fe2000fffe0ff */
[----:B------:R-:W-:Y:S01]  /*25b0*/  SHF.R.S32.HI R151, RZ, 0x3, R132 ;  /* 0x00000003ff977819 */ /* 0x000fe20000011484 */
[----:B------:R-:W-:Y:S01]  /*25c0*/  UMOV UR5, URZ ;  /* 0x000000ff00057c82 */ /* 0x000fe20008000000 */
[----:B------:R-:W-:-:S13]  /*25d0*/  ISETP.LT.U32.AND P0, PT, R4, 0x20, P0 ;  /* 0x000000200400780c */ /* 0x000fda0000701070 */
[----:B------:R-:W-:Y:S01]  /*25e0*/  VOTEU.ANY UP0, P0 ;  /* 0x0000000000ff7886 */ /* 0x000fe20000000100 */
[----:B------:R-:W-:-:S04]  /*25f0*/  VOTEU.ANY UP1, P0 ;  /* 0x0000000000ff7886 */ /* 0x000fc80000020100 */
[----:B------:R-:W-:Y:S01]  /*2600*/  @UP0 UMOV UR5, UR4 ;  /* 0x0000000400050c82 */ /* 0x000fe20008000000 */
[----:B------:R-:W-:Y:S01]  /*2610*/  USHF.L.U32 UR4, UR10, 0x15, URZ ;  /* 0x000000150a047899 */ /* 0x000fe200080006ff */
[----:B------:R1:W-:Y:S01]  /*2620*/  @UP1 UTCBAR [UR5], URZ ;  /* 0x000000ff050013e9 */ /* 0x0003e200080000ff */
[----:B------:R-:W-:Y:S02]  /*2630*/  BAR.SYNC.DEFER_BLOCKING 0x0 ;  /* 0x0000000000007b1d */ /* 0x000fe40000010000 */
[----:B------:R-:W-:-:S04]  /*2640*/  ULOP3.LUT UR4, UR4, 0x600000, URZ, 0xc0, !UPT ;  /* 0x0060000004047892 */ /* 0x000fc8000f8ec0ff */
[----:B------:R-:W-:Y:S01]  /*2650*/  UIADD3 UR4, UPT, UPT, UR11, UR4, URZ ;  /* 0x000000040b047290 */ /* 0x000fe2000fffe0ff */
[----:B------:R-:W2:Y:S02]  /*2660*/  SYNCS.PHASECHK.TRANS64.TRYWAIT P0, [UR7+0x8000], RZ ;  /* 0x008000ffff0075a7 */ /* 0x000ea40008001107 */
[----:B-12---:R-:W-:Y:S09]  /*2670*/  @!P0 BRA `(.L_x_7) ;  /* 0x0000001800e08947 */ /* 0x006ff20003800000 */
.L_x_11:
[----:B------:R-:W-:Y:S01]  /*2680*/  BAR.SYNC.DEFER_BLOCKING 0x0 ;  /* 0x0000000000007b1d */ /* 0x000fe20000010000 */
[----:B------:R-:W-:Y:S01]  /*2690*/  SGXT R151, R151, 0x1 ;  /* 0x000000019797781a */ /* 0x000fe20000000200 */
[----:B------:R-:W-:-:S03]  /*26a0*/  IMAD R149, R149, 0x4, R164 ;  /* 0x0000000495957824 */ /* 0x000fc600078e02a4 */
[----:B------:R-:W-:Y:S01]  /*26b0*/  LOP3.LUT R166, R136, 0x2040, R151, 0xf8, !PT ;  /* 0x0000204088a67812 */ /* 0x000fe200078ef897 */
[C---:B------:R-:W-:Y:S01]  /*26c0*/  IMAD.SHL.U32 R136, R132.reuse, 0x10, RZ ;  /* 0x0000001084887824 */ /* 0x040fe200078e00ff */
[----:B------:R-:W1:Y:S01]  /*26d0*/  LDCU.64 UR28, c[0x0][0x390] ;  /* 0x00007200ff1c77ac */ /* 0x000e620008000a00 */
[----:B------:R-:W2:Y:S01]  /*26e0*/  LDTM.x128 R4, tmem[UR4] ;  /* 0x00000004000479ee */ /* 0x000ea200083c0000 */
[----:B------:R-:W-:Y:S02]  /*26f0*/  IMAD.SHL.U32 R151, R149, 0x10, RZ ;  /* 0x0000001095977824 */ /* 0x000fe400078e00ff */
[----:B------:R-:W-:Y:S01]  /*2700*/  IMAD.SHL.U32 R132, R132, 0x8, RZ ;  /* 0x0000000884847824 */ /* 0x000fe200078e00ff */
[----:B------:R-:W-:Y:S01]  /*2710*/  LOP3.LUT R149, R136, 0x7f0, RZ, 0xc0, !PT ;  /* 0x000007f088957812 */ /* 0x000fe200078ec0ff */
[----:B------:R-:W3:Y:S01]  /*2720*/  LDCU.64 UR30, c[0x0][0x390] ;  /* 0x00007200ff1e77ac */ /* 0x000ee20008000a00 */
[----:B------:R-:W-:Y:S02]  /*2730*/  LOP3.LUT R151, R166, R151, RZ, 0x3c, !PT ;  /* 0x00000097a6977212 */ /* 0x000fe400078e3cff */
[----:B------:R-:W-:Y:S01]  /*2740*/  LOP3.LUT R136, R132, 0x80, RZ, 0xc0, !PT ;  /* 0x0000008084887812 */ /* 0x000fe200078ec0ff */
[----:B------:R-:W-:Y:S01]  /*2750*/  IMAD R132, R164, 0x800, R149 ;  /* 0x00000800a4847824 */ /* 0x000fe200078e0295 */
[----:B------:R-:W4:Y:S02]  /*2760*/  LDCU.64 UR26, c[0x0][0x390] ;  /* 0x00007200ff1a77ac */ /* 0x000f240008000a00 */
[----:B------:R-:W-:-:S02]  /*2770*/  IADD3 R136, PT, PT, R151, UR7, R136 ;  /* 0x0000000797887c10 */ /* 0x000fc4000fffe088 */
[C---:B------:R-:W-:Y:S01]  /*2780*/  LOP3.LUT R153, R132.reuse, 0x10, RZ, 0x3c, !PT ;  /* 0x0000001084997812 */ /* 0x040fe200078e3cff */
[----:B------:R-:W5:Y:S01]  /*2790*/  LDCU.64 UR34, c[0x0][0x390] ;  /* 0x00007200ff2277ac */ /* 0x000f620008000a00 */
[C---:B------:R-:W-:Y:S01]  /*27a0*/  LOP3.LUT R151, R132.reuse, 0x20, RZ, 0x3c, !PT ;  /* 0x0000002084977812 */ /* 0x040fe200078e3cff */
[----:B------:R-:W2:Y:S01]  /*27b0*/  @!P2 SYNCS.CCTL.IV [UR7+0x8000] ;  /* 0x00800000ff00a9b1 */ /* 0x000ea20008000007 */
[C---:B------:R-:W-:Y:S01]  /*27c0*/  LOP3.LUT R149, R132.reuse, 0x30, RZ, 0x3c, !PT ;  /* 0x0000003084957812 */ /* 0x040fe200078e3cff */
[----:B------:R-:W-:Y:S01]  /*27d0*/  NOP ;  /* 0x0000000000007918 */ /* 0x000fe20000000000 */
[C---:B------:R-:W-:Y:S01]  /*27e0*/  LOP3.LUT R184, R132.reuse, 0x40, RZ, 0x3c, !PT ;  /* 0x0000004084b87812 */ /* 0x040fe200078e3cff */
[----:B------:R-:W0:Y:S01]  /*27f0*/  LDCU.64 UR36, c[0x0][0x390] ;  /* 0x00007200ff2477ac */ /* 0x000e220008000a00 */
[C---:B------:R-:W-:Y:S01]  /*2800*/  LOP3.LUT R186, R132.reuse, 0x50, RZ, 0x3c, !PT ;  /* 0x0000005084ba7812 */ /* 0x040fe200078e3cff */
[----:B--2---:R-:W-:Y:S01]  /*2810*/  STS.128 [R132+UR7], R4 ;  /* 0x0000000484007988 */ /* 0x004fe20008000c07 */
[C---:B------:R-:W-:Y:S01]  /*2820*/  LOP3.LUT R188, R132.reuse, 0x60, RZ, 0x3c, !PT ;  /* 0x0000006084bc7812 */ /* 0x040fe200078e3cff */
[----:B------:R-:W2:Y:S01]  /*2830*/  LDCU.64 UR32, c[0x0][0x390] ;  /* 0x00007200ff2077ac */ /* 0x000ea20008000a00 */
[----:B------:R-:W-:Y:S01]  /*2840*/  LOP3.LUT R190, R132, 0x70, RZ, 0x3c, !PT ;  /* 0x0000007084be7812 */ /* 0x000fe200078e3cff */
[----:B------:R-:W-:Y:S01]  /*2850*/  STS.128 [R153+UR7], R8 ;  /* 0x0000000899007988 */ /* 0x000fe20008000c07 */
[----:B------:R-:W0:Y:S03]  /*2860*/  LDCU.64 UR38, c[0x0][0x390] ;  /* 0x00007200ff2677ac */ /* 0x000e260008000a00 */
        /* <DEDUP_REMOVED lines=11> */
[----:B------:R-:W0:Y:S01]  /*2920*/  LDCU.64 UR14, c[0x0][0x390] ;  /* 0x00007200ff0e77ac */ /* 0x000e220008000a00 */
[----:B------:R-:W-:Y:S06]  /*2930*/  BAR.SYNC.DEFER_BLOCKING 0x0 ;  /* 0x0000000000007b1d */ /* 0x000fec0000010000 */
[----:B------:R-:W0:Y:S01]  /*2940*/  LDCU.64 UR16, c[0x0][0x390] ;  /* 0x00007200ff1077ac */ /* 0x000e220008000a00 */
[----:B------:R-:W0:Y:S01]  /*2950*/  LDCU.64 UR20, c[0x0][0x390] ;  /* 0x00007200ff1477ac */ /* 0x000e220008000a00 */
[----:B------:R-:W0:Y:S01]  /*2960*/  LDCU.64 UR22, c[0x0][0x390] ;  /* 0x00007200ff1677ac */ /* 0x000e220008000a00 */
[----:B------:R-:W0:Y:S01]  /*2970*/  LDCU.64 UR18, c[0x0][0x390] ;  /* 0x00007200ff1277ac */ /* 0x000e220008000a00 */
[----:B------:R-:W0:Y:S01]  /*2980*/  LDCU.64 UR24, c[0x0][0x390] ;  /* 0x00007200ff1877ac */ /* 0x000e220008000a00 */
[----:B------:R-:W0:Y:S04]  /*2990*/  LDSM.16.M88.4 R4, [R136] ;  /* 0x000000008804783b */ /* 0x000e280000000200 */
[----:B------:R-:W-:Y:S04]  /*29a0*/  LDSM.16.M88.4 R172, [R136+0x100] ;  /* 0x0001000088ac783b */ /* 0x000fe80000000200 */
[----:B------:R-:W-:Y:S04]  /*29b0*/  LDSM.16.M88.4 R168, [R136+0x200] ;  /* 0x0002000088a8783b */ /* 0x000fe80000000200 */
[----:B------:R-:W-:Y:S04]  /*29c0*/  LDSM.16.M88.4 R164, [R136+0x300] ;  /* 0x0003000088a4783b */ /* 0x000fe80000000200 */
[----:B------:R-:W-:Y:S04]  /*29d0*/  LDSM.16.M88.4 R20, [R136+0x400] ;  /* 0x000400008814783b */ /* 0x000fe80000000200 */
[----:B------:R-:W-:Y:S04]  /*29e0*/  LDSM.16.M88.4 R16, [R136+0x500] ;  /* 0x000500008810783b */ /* 0x000fe80000000200 */
[----:B------:R-:W-:Y:S04]  /*29f0*/  LDSM.16.M88.4 R12, [R136+0x600] ;  /* 0x00060000880c783b */ /* 0x000fe80000000200 */
[----:B------:R-:W-:Y:S01]  /*2a00*/  LDSM.16.M88.4 R8, [R136+0x700] ;  /* 0x000700008808783b */ /* 0x000fe20000000200 */
[----:B------:R-:W-:Y:S06]  /*2a10*/  BAR.SYNC.DEFER_BLOCKING 0x0 ;  /* 0x0000000000007b1d */ /* 0x000fec0000010000 */
[----:B------:R-:W-:Y:S04]  /*2a20*/  STS.128 [R132+UR7], R36 ;  /* 0x0000002484007988 */ /* 0x000fe80008000c07 */
[----:B------:R-:W-:Y:S04]  /*2a30*/  STS.128 [R153+UR7], R40 ;  /* 0x0000002899007988 */ /* 0x000fe80008000c07 */
[----:B------:R-:W-:Y:S04]  /*2a40*/  STS.128 [R151+UR7], R44 ;  /* 0x0000002c97007988 */ /* 0x000fe80008000c07 */
[----:B------:R-:W-:Y:S04]  /*2a50*/  STS.128 [R149+UR7], R48 ;  /* 0x0000003095007988 */ /* 0x000fe80008000c07 */
[----:B------:R-:W-:Y:S04]  /*2a60*/  STS.128 [R184+UR7], R52 ;  /* 0x00000034b8007988 */ /* 0x000fe80008000c07 */
[----:B------:R-:W-:Y:S04]  /*2a70*/  STS.128 [R186+UR7], R56 ;  /* 0x00000038ba007988 */ /* 0x000fe80008000c07 */
[----:B------:R-:W-:Y:S04]  /*2a80*/  STS.128 [R188+UR7], R60 ;  /* 0x0000003cbc007988 */ /* 0x000fe80008000c07 */
[----:B------:R-:W-:Y:S01]  /*2a90*/  STS.128 [R190+UR7], R64 ;  /* 0x00000040be007988 */ /* 0x000fe20008000c07 */
[----:B------:R-:W-:Y:S06]  /*2aa0*/  BAR.SYNC.DEFER_BLOCKING 0x0 ;  /* 0x0000000000007b1d */ /* 0x000fec0000010000 */
        /* <DEDUP_REMOVED lines=12> */
[----:B------:R0:W-:Y:S04]  /*2b70*/  STS.128 [R149+UR7], R80 ;  /* 0x0000005095007988 */ /* 0x0001e80008000c07 */
[----:B------:R-:W-:Y:S04]  /*2b80*/  STS.128 [R184+UR7], R84 ;  /* 0x00000054b8007988 */ /* 0x000fe80008000c07 */
[----:B------:R-:W-:Y:S04]  /*2b90*/  STS.128 [R186+UR7], R88 ;  /* 0x00000058ba007988 */ /* 0x000fe80008000c07 */
[----:B------:R1:W-:Y:S04]  /*2ba0*/  STS.128 [R188+UR7], R92 ;  /* 0x0000005cbc007988 */ /* 0x0003e80008000c07 */
[----:B------:R3:W-:Y:S01]  /*2bb0*/  STS.128 [R190+UR7], R96 ;  /* 0x00000060be007988 */ /* 0x0007e20008000c07 */
[----:B0-----:R-:W-:-:S02]  /*2bc0*/  IMAD.SHL.U32 R81, R187, 0x80, RZ ;  /* 0x00000080bb517824 */ /* 0x001fc400078e00ff */
[----:B------:R-:W-:Y:S01]  /*2bd0*/  IMAD.SHL.U32 R82, R185, 0x80, RZ ;  /* 0x00000080b9527824 */ /* 0x000fe200078e00ff */
[----:B------:R-:W-:Y:S01]  /*2be0*/  BAR.SYNC.DEFER_BLOCKING 0x0 ;  /* 0x0000000000007b1d */ /* 0x000fe20000010000 */
[----:B------:R-:W-:Y:S01]  /*2bf0*/  IMAD.SHL.U32 R80, R189, 0x80, RZ ;  /* 0x00000080bd507824 */ /* 0x000fe200078e00ff */
[----:B-1----:R-:W-:Y:S01]  /*2c00*/  LEA R94, P2, R187, UR28, 0x9 ;  /* 0x0000001cbb5e7c11 */ /* 0x002fe2000f8448ff */
[----:B------:R-:W-:Y:S01]  /*2c10*/  IMAD.SHL.U32 R92, R158, 0x4, RZ ;  /* 0x000000049e5c7824 */ /* 0x000fe200078e00ff */
[----:B---3--:R-:W-:Y:S02]  /*2c20*/  LEA R98, P3, R185, UR30, 0x9 ;  /* 0x0000001eb9627c11 */ /* 0x008fe4000f8648ff */
[----:B------:R-:W-:Y:S01]  /*2c30*/  LEA.HI.X R95, R81, UR29, RZ, 0x2, P2 ;  /* 0x0000001d515f7c11 */ /* 0x000fe200090f14ff */
[----:B------:R-:W-:Y:S01]  /*2c40*/  IMAD.SHL.U32 R81, R161, 0x80, RZ ;  /* 0x00000080a1517824 */ /* 0x000fe200078e00ff */
[----:B----4-:R-:W-:Y:S01]  /*2c50*/  LEA R96, P0, R189, UR26, 0x9 ;  /* 0x0000001abd607c11 */ /* 0x010fe2000f8048ff */
[----:B------:R-:W0:Y:S01]  /*2c60*/  LDCU.64 UR28, c[0x0][0x390] ;  /* 0x00007200ff1c77ac */ /* 0x000e220008000a00 */
[----:B------:R-:W-:Y:S01]  /*2c70*/  LEA.HI.X R99, R82, UR31, RZ, 0x2, P3 ;  /* 0x0000001f52637c11 */ /* 0x000fe200098f14ff */
[----:B------:R-:W-:Y:S01]  /*2c80*/  IMAD.SHL.U32 R82, R159, 0x80, RZ ;  /* 0x000000809f527824 */ /* 0x000fe200078e00ff */
[----:B------:R-:W-:Y:S01]  /*2c90*/  LEA.HI.X R97, R80, UR27, RZ, 0x2, P0 ;  /* 0x0000001b50617c11 */ /* 0x000fe200080f14ff */
[----:B------:R-:W1:Y:S01]  /*2ca0*/  LDCU.64 UR30, c[0x0][0x390] ;  /* 0x00007200ff1e77ac */ /* 0x000e620008000a00 */
[----:B------:R-:W-:Y:S01]  /*2cb0*/  IMAD.SHL.U32 R80, R163, 0x80, RZ ;  /* 0x00000080a3507824 */ /* 0x000fe200078e00ff */
[----:B------:R-:W3:Y:S01]  /*2cc0*/  LDSM.16.M88.4 R48, [R136] ;  /* 0x000000008830783b */ /* 0x000ee20000000200 */
[----:B------:R-:W4:Y:S03]  /*2cd0*/  LDCU.64 UR26, c[0x0][0x390] ;  /* 0x00007200ff1a77ac */ /* 0x000f260008000a00 */
        /* <DEDUP_REMOVED lines=8> */
[----:B------:R5:W-:Y:S04]  /*2d60*/  STS.128 [R132+UR7], R100 ;  /* 0x0000006484007988 */ /* 0x000be80008000c07 */
[----:B------:R0:W-:Y:S04]  /*2d70*/  STS.128 [R153+UR7], R104 ;  /* 0x0000006899007988 */ /* 0x0001e80008000c07 */
[----:B------:R1:W-:Y:S04]  /*2d80*/  STS.128 [R151+UR7], R108 ;  /* 0x0000006c97007988 */ /* 0x0003e80008000c07 */
[----:B------:R1:W-:Y:S01]  /*2d90*/  STS.128 [R149+UR7], R112 ;  /* 0x0000007095007988 */ /* 0x0003e20008000c07 */
[----:B-----5:R-:W-:-:S03]  /*2da0*/  LEA R102, P2, R161, UR34, 0x9 ;  /* 0x00000022a1667c11 */ /* 0x020fc6000f8448ff */
[----:B------:R5:W-:Y:S01]  /*2db0*/  STS.128 [R184+UR7], R116 ;  /* 0x00000074b8007988 */ /* 0x000be20008000c07 */
[----:B--2---:R-:W-:Y:S02]  /*2dc0*/  LEA R100, P0, R163, UR32, 0x9 ;  /* 0x00000020a3647c11 */ /* 0x004fe4000f8048ff */
[----:B0-----:R-:W-:Y:S01]  /*2dd0*/  LEA R104, P3, R159, UR36, 0x9 ;  /* 0x000000249f687c11 */ /* 0x001fe2000f8648ff */
[----:B------:R0:W-:Y:S01]  /*2de0*/  STS.128 [R186+UR7], R120 ;  /* 0x00000078ba007988 */ /* 0x0001e20008000c07 */
[----:B------:R-:W-:Y:S01]  /*2df0*/  LEA.HI.X R90, R81, UR35, RZ, 0x2, P2 ;  /* 0x00000023515a7c11 */ /* 0x000fe200090f14ff */
[----:B------:R-:W2:Y:S01]  /*2e00*/  LDCU.64 UR34, c[0x0][0x390] ;  /* 0x00007200ff2277ac */ /* 0x000ea20008000a00 */
[----:B------:R-:W-:Y:S01]  /*2e10*/  LEA.HI.X R87, R82, UR37, RZ, 0x2, P3 ;  /* 0x0000002552577c11 */ /* 0x000fe200098f14ff */
[----:B------:R-:W-:Y:S01]  /*2e20*/  IMAD.SHL.U32 R81, R155, 0x80, RZ ;  /* 0x000000809b517824 */ /* 0x000fe200078e00ff */
[----:B------:R-:W-:Y:S01]  /*2e30*/  LEA.HI.X R91, R80, UR33, RZ, 0x2, P0 ;  /* 0x00000021505b7c11 */ /* 0x000fe200080f14ff */
[----:B------:R-:W0:Y:S01]  /*2e40*/  LDCU.64 UR36, c[0x0][0x390] ;  /* 0x00007200ff2477ac */ /* 0x000e220008000a00 */
[C---:B------:R-:W-:Y:S01]  /*2e50*/  IMAD.SHL.U32 R80, R157.reuse, 0x80, RZ ;  /* 0x000000809d507824 */ /* 0x040fe200078e00ff */
[----:B------:R-:W-:Y:S01]  /*2e60*/  LEA R106, P0, R157, UR38, 0x9 ;  /* 0x000000269d6a7c11 */ /* 0x000fe2000f8048ff */
[----:B------:R-:W-:Y:S01]  /*2e70*/  IMAD.SHL.U32 R82, R139, 0x80, RZ ;  /* 0x000000808b527824 */ /* 0x000fe200078e00ff */
[----:B-1----:R-:W-:Y:S01]  /*2e80*/  LEA R108, P2, R155, UR40, 0x9 ;  /* 0x000000289b6c7c11 */ /* 0x002fe2000f8448ff */
[----:B------:R-:W-:Y:S01]  /*2e90*/  IMAD.SHL.U32 R155, R145, 0x4, RZ ;  /* 0x00000004919b7824 */ /* 0x000fe200078e00ff */
[----:B------:R-:W-:Y:S01]  /*2ea0*/  LEA R110, P3, R139, UR42, 0x9 ;  /* 0x0000002a8b6e7c11 */ /* 0x000fe2000f8648ff */
[----:B------:R1:W-:Y:S01]  /*2eb0*/  STS.128 [R188+UR7], R124 ;  /* 0x0000007cbc007988 */ /* 0x0003e20008000c07 */
[----:B------:R-:W-:Y:S01]  /*2ec0*/  LEA.HI.X R86, R80, UR39, RZ, 0x2, P0 ;  /* 0x0000002750567c11 */ /* 0x000fe200080f14ff */
[----:B------:R-:W-:Y:S01]  /*2ed0*/  IMAD.SHL.U32 R80, R147, 0x80, RZ ;  /* 0x0000008093507824 */ /* 0x000fe200078e00ff */
[----:B------:R-:W-:Y:S01]  /*2ee0*/  LEA.HI.X R85, R81, UR41, RZ, 0x2, P2 ;  /* 0x0000002951557c11 */ /* 0x000fe200090f14ff */
[----:B------:R-:W-:Y:S01]  /*2ef0*/  IMAD.SHL.U32 R81, R135, 0x80, RZ ;  /* 0x0000008087517824 */ /* 0x000fe200078e00ff */
[----:B------:R-:W-:Y:S01]  /*2f00*/  LEA R112, P0, R147, UR44, 0x9 ;  /* 0x0000002c93707c11 */ /* 0x000fe2000f8048ff */
[----:B------:R0:W-:Y:S01]  /*2f10*/  STS.128 [R190+UR7], R128 ;  /* 0x00000080be007988 */ /* 0x0001e20008000c07 */
[----:B------:R-:W-:Y:S01]  /*2f20*/  BAR.SYNC.DEFER_BLOCKING 0x0 ;  /* 0x0000000000007b1d */ /* 0x000fe20000010000 */
[----:B------:R-:W-:-:S02]  /*2f30*/  LEA R114, P2, R135, UR28, 0x9 ;  /* 0x0000001c87727c11 */ /* 0x000fc4000f8448ff */
[----:B------:R-:W-:Y:S01]  /*2f40*/  LEA.HI.X R84, R82, UR43, RZ, 0x2, P3 ;  /* 0x0000002b52547c11 */ /* 0x000fe200098f14ff */
[C---:B------:R-:W-:Y:S01]  /*2f50*/  IMAD.SHL.U32 R82, R143.reuse, 0x80, RZ ;  /* 0x000000808f527824 */ /* 0x040fe200078e00ff */
[----:B-----5:R-:W-:Y:S01]  /*2f60*/  LEA R116, P3, R143, UR30, 0x9 ;  /* 0x0000001e8f747c11 */ /* 0x020fe2000f8648ff */
[----:B------:R-:W5:Y:S01]  /*2f70*/  LDCU.64 UR32, c[0x0][0x390] ;  /* 0x00007200ff2077ac */ /* 0x000f620008000a00 */
[----:B------:R-:W-:Y:S01]  /*2f80*/  LEA.HI.X R83, R80, UR45, RZ, 0x2, P0 ;  /* 0x0000002d50537c11 */ /* 0x000fe200080f14ff */
[----:B------:R-:W-:Y:S01]  /*2f90*/  IMAD.SHL.U32 R80, R141, 0x80, RZ ;  /* 0x000000808d507824 */ /* 0x000fe200078e00ff */
[----:B------:R-:W-:Y:S01]  /*2fa0*/  LEA.HI.X R81, R81, UR29, RZ, 0x2, P2 ;  /* 0x0000001d51517c11 */ /* 0x000fe200090f14ff */
[----:B------:R-:W1:Y:S01]  /*2fb0*/  LDCU.64 UR28, c[0x0][0x390] ;  /* 0x00007200ff1c77ac */ /* 0x000e620008000a00 */
[----:B--2---:R-:W-:Y:S02]  /*2fc0*/  LEA R88, P2, R141, UR34, 0x9 ;  /* 0x000000228d587c11 */ /* 0x004fe4000f8448ff */
[----:B------:R-:W-:-:S02]  /*2fd0*/  LEA R118, P0, R0, UR4, 0x2 ;  /* 0x0000000400767c11 */ /* 0x000fc4000f8010ff */
[----:B------:R-:W-:Y:S01]  /*2fe0*/  LEA.HI.X R82, R82, UR31, RZ, 0x2, P3 ;  /* 0x0000001f52527c11 */ /* 0x000fe200098f14ff */
[----:B------:R-:W2:Y:S01]  /*2ff0*/  LDCU.64 UR30, c[0x0][0x390] ;  /* 0x00007200ff1e77ac */ /* 0x000ea20008000a00 */
[----:B0-----:R-:W-:Y:S02]  /*3000*/  IADD3 R92, P3, P4, R155, UR36, R92 ;  /* 0x000000249b5c7c10 */ /* 0x001fe4000fc7e05c */
[----:B------:R-:W-:Y:S01]  /*3010*/  LEA.HI.X R89, R80, UR35, RZ, 0x2, P2 ;  /* 0x0000002350597c11 */ /* 0x000fe200090f14ff */
[----:B------:R-:W0:Y:S01]  /*3020*/  LDCU.64 UR34, c[0x0][0x390] ;  /* 0x00007200ff2277ac */ /* 0x000e220008000a00 */
[----:B------:R-:W-:Y:S02]  /*3030*/  LEA.HI.X R119, R0, UR5, RZ, 0x2, P0 ;  /* 0x0000000500777c11 */ /* 0x000fe400080f14ff */
[----:B------:R-:W-:Y:S01]  /*3040*/  LEA R120, P0, R2, UR8, 0x2 ;  /* 0x0000000802787c11 */ /* 0x000fe2000f8010ff */
[----:B------:R-:W0:Y:S01]  /*3050*/  LDCU.64 UR4, c[0x0][0x390] ;  /* 0x00007200ff0477ac */ /* 0x000e220008000a00 */
[----:B------:R-:W-:-:S02]  /*3060*/  IADD3.X R93, PT, PT, RZ, UR37, RZ, P3, P4 ;  /* 0x00000025ff5d7c10 */ /* 0x000fc40009fe84ff */
[----:B------:R-:W-:Y:S02]  /*3070*/  LEA R122, P2, R156, UR14, 0x2 ;  /* 0x0000000e9c7a7c11 */ /* 0x000fe4000f8410ff */
[----:B-1----:R-:W-:Y:S01]  /*3080*/  LEA R124, P3, R138, UR16, 0x2 ;  /* 0x000000108a7c7c11 */ /* 0x002fe2000f8610ff */
[----:B------:R-:W-:Y:S01]  /*3090*/  STG.E desc[UR12][R92.64], R4 ;  /* 0x000000045c007986 */ /* 0x000fe2000c10190c */
[----:B------:R-:W-:Y:S01]  /*30a0*/  LEA.HI.X R121, R2, UR9, RZ, 0x2, P0 ;  /* 0x0000000902797c11 */ /* 0x000fe200080f14ff */
[----:B------:R-:W1:Y:S01]  /*30b0*/  LDCU.64 UR8, c[0x0][0x390] ;  /* 0x00007200ff0877ac */ /* 0x000e620008000a00 */
[----:B------:R-:W-:Y:S01]  /*30c0*/  LEA.HI.X R123, R156, UR15, RZ, 0x2, P2 ;  /* 0x0000000f9c7b7c11 */ /* 0x000fe200090f14ff */
[----:B------:R-:W-:Y:S01]  /*30d0*/  STG.E desc[UR12][R92.64+0x80], R28 ;  /* 0x0000801c5c007986 */ /* 0x000fe2000c10190c */
[----:B------:R-:W-:Y:S01]  /*30e0*/  LEA.HI.X R125, R138, UR17, RZ, 0x2, P3 ;  /* 0x000000118a7d7c11 */ /* 0x000fe200098f14ff */
[----:B------:R-:W1:Y:S01]  /*30f0*/  LDCU.64 UR14, c[0x0][0x390] ;  /* 0x00007200ff0e77ac */ /* 0x000e620008000a00 */
[----:B------:R-:W-:Y:S01]  /*3100*/  LEA R128, P2, R152, UR20, 0x2 ;  /* 0x0000001498807c11 */ /* 0x000fe2000f8410ff */
[----:B---3--:R-:W-:Y:S01]  /*3110*/  STG.E desc[UR12][R92.64+0x100], R48 ;  /* 0x000100305c007986 */ /* 0x008fe2000c10190c */
[----:B------:R-:W-:Y:S01]  /*3120*/  LEA R130, P3, R150, UR22, 0x2 ;  /* 0x0000001696827c11 */ /* 0x000fe2000f8610ff */
[----:B------:R-:W3:Y:S01]  /*3130*/  LDCU.64 UR16, c[0x0][0x390] ;  /* 0x00007200ff1077ac */ /* 0x000ee20008000a00 */
[----:B------:R-:W-:-:S02]  /*3140*/  LEA.HI.X R129, R152, UR21, RZ, 0x2, P2 ;  /* 0x0000001598817c11 */ /* 0x000fc400090f14ff */
[----:B------:R-:W-:Y:S02]  /*3150*/  LEA.HI.X R131, R150, UR23, RZ, 0x2, P3 ;  /* 0x0000001796837c11 */ /* 0x000fe400098f14ff */
[----:B----4-:R-:W-:Y:S02]  /*3160*/  LEA R138, P2, R148, UR26, 0x2 ;  /* 0x0000001a948a7c11 */ /* 0x010fe4000f8410ff */
[----:B------:R-:W-:Y:S02]  /*3170*/  LEA R152, P3, R146, UR28, 0x2 ;  /* 0x0000001c92987c11 */ /* 0x000fe4000f8610ff */
[----:B------:R-:W-:Y:S02]  /*3180*/  LEA.HI.X R139, R148, UR27, RZ, 0x2, P2 ;  /* 0x0000001b948b7c11 */ /* 0x000fe400090f14ff */
[----:B------:R-:W-:Y:S02]  /*3190*/  LEA.HI.X R141, R146, UR29, RZ, 0x2, P3 ;  /* 0x0000001d928d7c11 */ /* 0x000fe400098f14ff */
[----:B0-----:R-:W-:-:S02]  /*31a0*/  LEA R148, P3, R140, UR34, 0x2 ;  /* 0x000000228c947c11 */ /* 0x001fc4000f8610ff */
[----:B--2---:R-:W-:Y:S02]  /*31b0*/  LEA R80, P4, R144, UR30, 0x2 ;  /* 0x0000001e90507c11 */ /* 0x004fe4000f8810ff */
[----:B------:R-:W-:Y:S02]  /*31c0*/  LEA.HI.X R149, R140, UR35, RZ, 0x2, P3 ;  /* 0x000000238c957c11 */ /* 0x000fe400098f14ff */
[----:B------:R-:W-:Y:S02]  /*31d0*/  LEA.HI.X R143, R144, UR31, RZ, 0x2, P4 ;  /* 0x0000001f908f7c11 */ /* 0x000fe4000a0f14ff */
[C---:B------:R-:W-:Y:S02]  /*31e0*/  IADD3 R96, P3, PT, R155.reuse, R96, RZ ;  /* 0x000000609b607210 */ /* 0x040fe40007f7e0ff */
[C---:B-1----:R-:W-:Y:S02]  /*31f0*/  LEA R150, P4, R134.reuse, UR8, 0x2 ;  /* 0x0000000886967c11 */ /* 0x042fe4000f8810ff */
[----:B------:R-:W-:Y:S01]  /*3200*/  IADD3 R94, P6, PT, R155, R94, RZ ;  /* 0x0000005e9b5e7210 */ /* 0x000fe20007fde0ff */
[----:B------:R-:W-:Y:S01]  /*3210*/  IMAD.X R97, RZ, RZ, R97, P3 ;  /* 0x000000ffff617224 */ /* 0x000fe200018e0661 */
[----:B------:R-:W-:-:S02]  /*3220*/  LEA.HI.X R0, R134, UR9, RZ, 0x2, P4 ;  /* 0x0000000986007c11 */ /* 0x000fc4000a0f14ff */
[C---:B------:R-:W-:Y:S01]  /*3230*/  IADD3 R98, P4, PT, R155.reuse, R98, RZ ;  /* 0x000000629b627210 */ /* 0x040fe20007f9e0ff */
[----:B------:R-:W-:Y:S01]  /*3240*/  IMAD.X R95, RZ, RZ, R95, P6 ;  /* 0x000000ffff5f7224 */ /* 0x000fe200030e065f */
[C---:B------:R-:W-:Y:S02]  /*3250*/  IADD3 R100, P5, PT, R155.reuse, R100, RZ ;  /* 0x000000649b647210 */ /* 0x040fe40007fbe0ff */
[C---:B------:R-:W-:Y:S01]  /*3260*/  IADD3 R102, P3, PT, R155.reuse, R102, RZ ;  /* 0x000000669b667210 */ /* 0x040fe20007f7e0ff */
[----:B------:R-:W-:Y:S01]  /*3270*/  IMAD.X R99, RZ, RZ, R99, P4 ;  /* 0x000000ffff637224 */ /* 0x000fe200020e0663 */
        /* <DEDUP_REMOVED lines=8> */
[C---:B------:R-:W-:Y:S01]  /*3300*/  LEA R126, P0, R162.reuse, UR18, 0x2 ;  /* 0x00000012a27e7c11 */ /* 0x040fe2000f8010ff */
[----:B------:R-:W-:Y:S01]  /*3310*/  IMAD.X R109, RZ, RZ, R85, P5 ;  /* 0x000000ffff6d7224 */ /* 0x000fe200028e0655 */
[C---:B------:R-:W-:Y:S01]  /*3320*/  IADD3 R116, P5, PT, R155.reuse, R116, RZ ;  /* 0x000000749b747210 */ /* 0x040fe20007fbe0ff */
[----:B------:R-:W-:Y:S01]  /*3330*/  IMAD.X R111, RZ, RZ, R84, P3 ;  /* 0x000000ffff6f7224 */ /* 0x000fe200018e0654 */
[C---:B------:R-:W-:Y:S01]  /*3340*/  IADD3 R118, P3, PT, R155.reuse, R118, RZ ;  /* 0x000000769b767210 */ /* 0x040fe20007f7e0ff */
[----:B------:R-:W0:Y:S01]  /*3350*/  LDSM.16.M88.4 R84, [R136] ;  /* 0x000000008854783b */ /* 0x000e220000000200 */
[----:B------:R-:W-:Y:S01]  /*3360*/  LEA.HI.X R162, R162, UR19, RZ, 0x2, P0 ;  /* 0x00000013a2a27c11 */ /* 0x000fe200080f14ff */
[----:B------:R-:W-:Y:S01]  /*3370*/  IMAD.X R117, RZ, RZ, R82, P5 ;  /* 0x000000ffff757224 */ /* 0x000fe200028e0652 */
[----:B------:R-:W-:Y:S01]  /*3380*/  LEA R156, P0, R160, UR24, 0x2 ;  /* 0x00000018a09c7c11 */ /* 0x000fe2000f8010ff */
[----:B------:R-:W-:Y:S01]  /*3390*/  IMAD.X R119, RZ, RZ, R119, P3 ;  /* 0x000000ffff777224 */ /* 0x000fe200018e0677 */
[----:B------:R-:W-:-:S02]  /*33a0*/  IADD3 R126, P3, PT, R155, R126, RZ ;  /* 0x0000007e9b7e7210 */ /* 0x000fc40007f7e0ff */
[----:B------:R-:W-:Y:S02]  /*33b0*/  LEA.HI.X R160, R160, UR25, RZ, 0x2, P0 ;  /* 0x00000019a0a07c11 */ /* 0x000fe400080f14ff */
[C---:B------:R-:W-:Y:S01]  /*33c0*/  LEA R146, P2, R142.reuse, UR4, 0x2 ;  /* 0x000000048e927c11 */ /* 0x040fe2000f8410ff */
[----:B------:R-:W-:Y:S01]  /*33d0*/  IMAD.X R127, RZ, RZ, R162, P3 ;  /* 0x000000ffff7f7224 */ /* 0x000fe200018e06a2 */
[C---:B------:R-:W-:Y:S02]  /*33e0*/  IADD3 R134, P3, PT, R155.reuse, R156, RZ ;  /* 0x0000009c9b867210 */ /* 0x040fe40007f7e0ff */
[----:B------:R-:W-:Y:S01]  /*33f0*/  LEA.HI.X R147, R142, UR5, RZ, 0x2, P2 ;  /* 0x000000058e937c11 */ /* 0x000fe200090f14ff */
[----:B------:R-:W-:Y:S01]  /*3400*/  LDSM.16.M88.4 R156, [R136+0x300] ;  /* 0x00030000889c783b */ /* 0x000fe20000000200 */
[C---:B------:R-:W-:Y:S01]  /*3410*/  IADD3 R124, P5, PT, R155.reuse, R124, RZ ;  /* 0x0000007c9b7c7210 */ /* 0x040fe20007fbe0ff */
[----:B------:R-:W-:Y:S01]  /*3420*/  IMAD.X R135, RZ, RZ, R160, P3 ;  /* 0x000000ffff877224 */ /* 0x000fe200018e06a0 */
[C---:B------:R-:W-:Y:S01]  /*3430*/  IADD3 R142, P3, PT, R155.reuse, R80, RZ ;  /* 0x000000509b8e7210 */ /* 0x040fe20007f7e0ff */
[----:B------:R-:W1:Y:S01]  /*3440*/  LDCU.64 UR4, c[0x0][0x390] ;  /* 0x00007200ff0477ac */ /* 0x000e620008000a00 */
        /* <DEDUP_REMOVED lines=13> */
[----:B------:R-:W2:Y:S01]  /*3520*/  LDSM.16.M88.4 R80, [R136+0x100] ;  /* 0x000100008850783b */ /* 0x000ea20000000200 */
[----:B------:R-:W-:Y:S01]  /*3530*/  IADD3 R122, P4, PT, R155, R122, RZ ;  /* 0x0000007a9b7a7210 */ /* 0x000fe20007f9e0ff */
[----:B------:R-:W-:Y:S01]  /*3540*/  IMAD.X R153, RZ, RZ, R89, P3 ;  /* 0x000000ffff997224 */ /* 0x000fe200018e0659 */
[C---:B-----5:R-:W-:Y:S01]  /*3550*/  LEA R144, P0, R154.reuse, UR32, 0x2 ;  /* 0x000000209a907c11 */ /* 0x060fe2000f8010ff */
[----:B------:R-:W4:Y:S01]  /*3560*/  LDSM.16.M88.4 R88, [R136+0x200] ;  /* 0x000200008858783b */ /* 0x000f220000000200 */
[----:B------:R-:W-:Y:S01]  /*3570*/  IMAD.X R121, RZ, RZ, R121, P6 ;  /* 0x000000ffff797224 */ /* 0x000fe200030e0679 */
[----:B---3--:R-:W-:Y:S01]  /*3580*/  LEA R2, P2, R133, UR16, 0x9 ;  /* 0x0000001085027c11 */ /* 0x008fe2000f8448ff */
[----:B------:R-:W-:Y:S01]  /*3590*/  IMAD.X R123, RZ, RZ, R123, P4 ;  /* 0x000000ffff7b7224 */ /* 0x000fe200020e067b */
[----:B0-----:R-:W-:Y:S01]  /*35a0*/  STG.E desc[UR12][R92.64+0x180], R84 ;  /* 0x000180545c007986 */ /* 0x001fe2000c10190c */
[C---:B------:R-:W-:Y:S01]  /*35b0*/  IADD3 R128, P4, PT, R155.reuse, R128, RZ ;  /* 0x000000809b807210 */ /* 0x040fe20007f9e0ff */
[----:B------:R-:W-:Y:S01]  /*35c0*/  IMAD.X R141, RZ, RZ, R141, P5 ;  /* 0x000000ffff8d7224 */ /* 0x000fe200028e068d */
[----:B------:R-:W-:Y:S01]  /*35d0*/  LEA.HI.X R154, R154, UR33, RZ, 0x2, P0 ;  /* 0x000000219a9a7c11 */ /* 0x000fe200080f14ff */
[----:B------:R-:W-:Y:S01]  /*35e0*/  STG.E desc[UR12][R118.64], R5 ;  /* 0x0000000576007986 */ /* 0x000fe2000c10190c */
[C---:B------:R-:W-:Y:S01]  /*35f0*/  IADD3 R146, P5, PT, R155.reuse, R146, RZ ;  /* 0x000000929b927210 */ /* 0x040fe20007fbe0ff */
[----:B------:R-:W-:Y:S01]  /*3600*/  IMAD.X R129, RZ, RZ, R129, P4 ;  /* 0x000000ffff817224 */ /* 0x000fe200020e0681 */
[----:B------:R-:W-:Y:S01]  /*3610*/  IADD3 R138, P4, PT, R155, R138, RZ ;  /* 0x0000008a9b8a7210 */ /* 0x000fe20007f9e0ff */
[----:B------:R-:W-:Y:S01]  /*3620*/  STG.E desc[UR12][R118.64+0x80], R29 ;  /* 0x0000801d76007986 */ /* 0x000fe2000c10190c */
[----:B------:R-:W-:Y:S01]  /*3630*/  LEA R132, P0, R137, UR14, 0x9 ;  /* 0x0000000e89847c11 */ /* 0x000fe2000f8048ff */
[----:B------:R-:W-:-:S02]  /*3640*/  IMAD.X R147, RZ, RZ, R147, P5 ;  /* 0x000000ffff937224 */ /* 0x000fc400028e0693 */
[----:B------:R-:W-:Y:S01]  /*3650*/  STG.E desc[UR12][R118.64+0x100], R49 ;  /* 0x0001003176007986 */ /* 0x000fe2000c10190c */
[----:B------:R-:W-:Y:S01]  /*3660*/  IMAD.X R139, RZ, RZ, R139, P4 ;  /* 0x000000ffff8b7224 */ /* 0x000fe200020e068b */
[----:B------:R-:W-:Y:S01]  /*3670*/  IADD3 R144, P4, PT, R155, R144, RZ ;  /* 0x000000909b907210 */ /* 0x000fe20007f9e0ff */
[----:B------:R-:W-:Y:S01]  /*3680*/  IMAD.SHL.U32 R137, R137, 0x80, RZ ;  /* 0x0000008089897824 */ /* 0x000fe200078e00ff */
[----:B------:R-:W-:Y:S01]  /*3690*/  STG.E desc[UR12][R118.64+0x180], R85 ;  /* 0x0001805576007986 */ /* 0x000fe2000c10190c */
[C---:B------:R-:W-:Y:S02]  /*36a0*/  IADD3 R132, P6, PT, R155.reuse, R132, RZ ;  /* 0x000000849b847210 */ /* 0x040fe40007fde0ff */
[----:B------:R-:W-:Y:S01]  /*36b0*/  IMAD.X R145, RZ, RZ, R154, P4 ;  /* 0x000000ffff917224 */ /* 0x000fe200020e069a */
[----:B------:R-:W-:Y:S01]  /*36c0*/  STG.E desc[UR12][R120.64], R6 ;  /* 0x0000000678007986 */ /* 0x000fe2000c10190c */
[----:B------:R-:W-:Y:S02]  /*36d0*/  IADD3 R150, P4, PT, R155, R150, RZ ;  /* 0x000000969b967210 */ /* 0x000fe40007f9e0ff */
[C---:B-1----:R-:W-:Y:S01]  /*36e0*/  LEA R154, P5, R3.reuse, UR4, 0x9 ;  /* 0x00000004039a7c11 */ /* 0x042fe2000f8a48ff */
[----:B------:R-:W-:Y:S01]  /*36f0*/  STG.E desc[UR12][R120.64+0x80], R30 ;  /* 0x0000801e78007986 */ /* 0x000fe2000c10190c */
[----:B------:R-:W-:Y:S01]  /*3700*/  IMAD.SHL.U32 R3, R3, 0x80, RZ ;  /* 0x0000008003037824 */ /* 0x000fe200078e00ff */
[----:B------:R-:W-:Y:S01]  /*3710*/  LEA.HI.X R137, R137, UR15, RZ, 0x2, P0 ;  /* 0x0000000f89897c11 */ /* 0x000fe200080f14ff */
[----:B------:R-:W-:Y:S01]  /*3720*/  IMAD.X R151, RZ, RZ, R0, P4 ;  /* 0x000000ffff977224 */ /* 0x000fe200020e0600 */
[----:B------:R-:W-:Y:S01]  /*3730*/  STG.E desc[UR12][R120.64+0x100], R50 ;  /* 0x0001003278007986 */ /* 0x000fe2000c10190c */
[----:B------:R-:W-:Y:S01]  /*3740*/  IMAD.SHL.U32 R0, R133, 0x80, RZ ;  /* 0x0000008085007824 */ /* 0x000fe200078e00ff */
[C---:B------:R-:W-:Y:S01]  /*3750*/  IADD3 R2, P4, PT, R155.reuse, R2, RZ ;  /* 0x000000029b027210 */ /* 0x040fe20007f9e0ff */
[----:B------:R-:W-:Y:S01]  /*3760*/  IMAD.X R133, RZ, RZ, R137, P6 ;  /* 0x000000ffff857224 */ /* 0x000fe200030e0689 */
[----:B------:R-:W-:Y:S01]  /*3770*/  STG.E desc[UR12][R120.64+0x180], R86 ;  /* 0x0001805678007986 */ /* 0x000fe2000c10190c */
[----:B------:R-:W-:-:S03]  /*3780*/  IADD3 R154, P3, PT, R155, R154, RZ ;  /* 0x0000009a9b9a7210 */ /* 0x000fc60007f7e0ff */
[----:B------:R-:W-:Y:S04]  /*3790*/  STG.E desc[UR12][R122.64], R7 ;  /* 0x000000077a007986 */ /* 0x000fe8000c10190c */
[----:B------:R-:W0:Y:S04]  /*37a0*/  LDSM.16.M88.4 R4, [R136+0x400] ;  /* 0x000400008804783b */ /* 0x000e280000000200 */
[----:B------:R-:W-:Y:S04]  /*37b0*/  STG.E desc[UR12][R122.64+0x80], R31 ;  /* 0x0000801f7a007986 */ /* 0x000fe8000c10190c */
[----:B------:R-:W-:Y:S04]  /*37c0*/  STG.E desc[UR12][R122.64+0x100], R51 ;  /* 0x000100337a007986 */ /* 0x000fe8000c10190c */
[----:B------:R-:W-:Y:S04]  /*37d0*/  STG.E desc[UR12][R122.64+0x180], R87 ;  /* 0x000180577a007986 */ /* 0x000fe8000c10190c */
[----:B------:R-:W-:Y:S04]  /*37e0*/  STG.E desc[UR12][R124.64], R172 ;  /* 0x000000ac7c007986 */ /* 0x000fe8000c10190c */
[----:B------:R-:W-:Y:S04]  /*37f0*/  STG.E desc[UR12][R124.64+0x80], R180 ;  /* 0x000080b47c007986 */ /* 0x000fe8000c10190c */
[----:B------:R-:W-:Y:S04]  /*3800*/  STG.E desc[UR12][R124.64+0x100], R52 ;  /* 0x000100347c007986 */ /* 0x000fe8000c10190c */
[----:B--2---:R-:W-:Y:S04]  /*3810*/  STG.E desc[UR12][R124.64+0x180], R80 ;  /* 0x000180507c007986 */ /* 0x004fe8000c10190c */
[----:B------:R-:W-:Y:S04]  /*3820*/  STG.E desc[UR12][R126.64], R173 ;  /* 0x000000ad7e007986 */ /* 0x000fe8000c10190c */
        /* <DEDUP_REMOVED lines=14> */
[----:B----4-:R-:W-:Y:S04]  /*3910*/  STG.E desc[UR12][R134.64+0x180], R88 ;  /* 0x0001805886007986 */ /* 0x010fe8000c10190c */
        /* <DEDUP_REMOVED lines=16> */
[----:B------:R-:W1:Y:S04]  /*3a20*/  LDSM.16.M88.4 R28, [R136+0x500] ;  /* 0x00050000881c783b */ /* 0x000e680000000200 */
        /* <DEDUP_REMOVED lines=15> */
[----:B0-----:R0:W-:Y:S04]  /*3b20*/  STG.E desc[UR12][R96.64+0x180], R4 ;  /* 0x0001800460007986 */ /* 0x0011e8000c10190c */
[----:B------:R-:W2:Y:S04]  /*3b30*/  LDSM.16.M88.4 R48, [R136+0x600] ;  /* 0x000600008830783b */ /* 0x000ea80000000200 */
[----:B------:R-:W-:Y:S04]  /*3b40*/  STG.E desc[UR12][R94.64], R21 ;  /* 0x000000155e007986 */ /* 0x000fe8000c10190c */
[----:B------:R-:W-:Y:S01]  /*3b50*/  STG.E desc[UR12][R94.64+0x80], R41 ;  /* 0x000080295e007986 */ /* 0x000fe2000c10190c */
[----:B0-----:R-:W-:-:S02]  /*3b60*/  LEA.HI.X R4, R0, UR17, RZ, 0x2, P2 ;  /* 0x0000001100047c11 */ /* 0x001fc400090f14ff */
[----:B------:R-:W-:Y:S01]  /*3b70*/  LEA.HI.X R0, R3, UR5, RZ, 0x2, P5 ;  /* 0x0000000503007c11 */ /* 0x000fe2000a8f14ff */
[----:B------:R-:W-:Y:S02]  /*3b80*/  STG.E desc[UR12][R94.64+0x100], R65 ;  /* 0x000100415e007986 */ /* 0x000fe4000c10190c */
[----:B------:R-:W-:Y:S02]  /*3b90*/  IMAD.X R3, RZ, RZ, R4, P4 ;  /* 0x000000ffff037224 */ /* 0x000fe400020e0604 */
[----:B------:R-:W-:Y:S01]  /*3ba0*/  STG.E desc[UR12][R94.64+0x180], R5 ;  /* 0x000180055e007986 */ /* 0x000fe2000c10190c */
[----:B------:R-:W-:-:S03]  /*3bb0*/  IMAD.X R155, RZ, RZ, R0, P3 ;  /* 0x000000ffff9b7224 */ /* 0x000fc600018e0600 */
[----:B------:R-:W-:Y:S04]  /*3bc0*/  STG.E desc[UR12][R98.64], R22 ;  /* 0x0000001662007986 */ /* 0x000fe8000c10190c */
[----:B------:R-:W-:Y:S04]  /*3bd0*/  STG.E desc[UR12][R98.64+0x80], R42 ;  /* 0x0000802a62007986 */ /* 0x000fe8000c10190c */
[----:B------:R-:W-:Y:S04]  /*3be0*/  STG.E desc[UR12][R98.64+0x100], R66 ;  /* 0x0001004262007986 */ /* 0x000fe8000c10190c */
[----:B------:R-:W-:Y:S04]  /*3bf0*/  STG.E desc[UR12][R98.64+0x180], R6 ;  /* 0x0001800662007986 */ /* 0x000fe8000c10190c */
[----:B------:R-:W-:Y:S04]  /*3c00*/  STG.E desc[UR12][R100.64], R23 ;  /* 0x0000001764007986 */ /* 0x000fe8000c10190c */
[----:B------:R-:W0:Y:S04]  /*3c10*/  LDSM.16.M88.4 R20, [R136+0x700] ;  /* 0x000700008814783b */ /* 0x000e280000000200 */
[----:B------:R3:W-:Y:S04]  /*3c20*/  STG.E desc[UR12][R100.64+0x80], R43 ;  /* 0x0000802b64007986 */ /* 0x0007e8000c10190c */
[----:B------:R3:W-:Y:S04]  /*3c30*/  STG.E desc[UR12][R100.64+0x100], R67 ;  /* 0x0001004364007986 */ /* 0x0007e8000c10190c */
[----:B------:R3:W-:Y:S04]  /*3c40*/  STG.E desc[UR12][R100.64+0x180], R7 ;  /* 0x0001800764007986 */ /* 0x0007e8000c10190c */
[----:B------:R3:W-:Y:S04]  /*3c50*/  STG.E desc[UR12][R102.64], R16 ;  /* 0x0000001066007986 */ /* 0x0007e8000c10190c */
[----:B------:R3:W-:Y:S04]  /*3c60*/  STG.E desc[UR12][R102.64+0x80], R36 ;  /* 0x0000802466007986 */ /* 0x0007e8000c10190c */
[----:B------:R3:W-:Y:S04]  /*3c70*/  STG.E desc[UR12][R102.64+0x100], R68 ;  /* 0x0001004466007986 */ /* 0x0007e8000c10190c */
[----:B-1----:R3:W-:Y:S04]  /*3c80*/  STG.E desc[UR12][R102.64+0x180], R28 ;  /* 0x0001801c66007986 */ /* 0x0027e8000c10190c */
[----:B------:R3:W-:Y:S04]  /*3c90*/  STG.E desc[UR12][R104.64], R17 ;  /* 0x0000001168007986 */ /* 0x0007e8000c10190c */
        /* <DEDUP_REMOVED lines=14> */
[----:B--2---:R3:W-:Y:S04]  /*3d80*/  STG.E desc[UR12][R110.64+0x180], R48 ;  /* 0x000180306e007986 */ /* 0x0047e8000c10190c */
        /* <DEDUP_REMOVED lines=15> */
[----:B0-----:R3:W-:Y:S04]  /*3e80*/  STG.E desc[UR12][R152.64+0x180], R20 ;  /* 0x0001801498007986 */ /* 0x0017e8000c10190c */
        /* <DEDUP_REMOVED lines=11> */
[----:B------:R3:W-:Y:S01]  /*3f40*/  STG.E desc[UR12][R154.64+0x180], R23 ;  /* 0x000180179a007986 */ /* 0x0007e2000c10190c */
[----:B------:R-:W-:Y:S06]  /*3f50*/  BAR.SYNC.DEFER_BLOCKING 0x0 ;  /* 0x0000000000007b1d */ /* 0x000fec0000010000 */
[----:B------:R-:W-:Y:S05]  /*3f60*/  @P1 BRA `(.L_x_8) ;  /* 0x00000000009c1947 */ /* 0x000fea0003800000 */
[----:B------:R-:W-:Y:S01]  /*3f70*/  NOP ;  /* 0x0000000000007918 */ /* 0x000fe20000000000 */
[----:B------:R-:W-:Y:S01]  /*3f80*/  UMOV UR4, 0x50 ;  /* 0x0000005000047882 */ /* 0x000fe20000000000 */
[----:B------:R-:W-:Y:S01]  /*3f90*/  IMAD.U32 R0, RZ, RZ, UR11 ;  /* 0x0000000bff007e24 */ /* 0x000fe2000f8e00ff */
[----:B------:R-:W-:Y:S01]  /*3fa0*/  ULEA UR6, UR6, UR4, 0x18 ;  /* 0x0000000406067291 */ /* 0x000fe2000f8ec0ff */
[----:B---3--:R-:W-:Y:S02]  /*3fb0*/  IMAD.MOV.U32 R3, RZ, RZ, 0xf ;  /* 0x0000000fff037424 */ /* 0x008fe400078e00ff */
[----:B------:R-:W-:Y:S01]  /*3fc0*/  IMAD.MOV.U32 R7, RZ, RZ, 0x1 ;  /* 0x00000001ff077424 */ /* 0x000fe200078e00ff */
[----:B------:R-:W-:-:S04]  /*3fd0*/  LOP3.LUT R0, R0, 0xffff, RZ, 0xc0, !PT ;  /* 0x0000ffff00007812 */ /* 0x000fc800078ec0ff */
[----:B------:R-:W-:Y:S01]  /*3fe0*/  SHF.R.U32.HI R0, RZ, 0x5, R0 ;  /* 0x00000005ff007819 */ /* 0x000fe20000011600 */
[----:B------:R-:W0:Y:S04]  /*3ff0*/  LDS R5, [UR6] ;  /* 0x00000006ff057984 */ /* 0x000e280008000800 */
[----:B------:R-:W-:Y:S01]  /*4000*/  VIADD R2, R0, 0x10 ;  /* 0x0000001000027836 */ /* 0x000fe20000000000 */
[----:B------:R-:W-:-:S04]  /*4010*/  SHF.L.U32 R0, R3, R0, RZ ;  /* 0x0000000003007219 */ /* 0x000fc800000006ff */
[----:B------:R-:W-:-:S04]  /*4020*/  SHF.L.U32 R3, R7, R2, RZ ;  /* 0x0000000207037219 */ /* 0x000fc800000006ff */
[----:B------:R-:W-:-:S04]  /*4030*/  LOP3.LUT R0, R3, R0, RZ, 0xfc, !PT ;  /* 0x0000000003007212 */ /* 0x000fc800078efcff */
[C---:B------:R-:W-:Y:S02]  /*4040*/  LOP3.LUT R2, R0.reuse, 0xffff, RZ, 0xc0, !PT ;  /* 0x0000ffff00027812 */ /* 0x040fe400078ec0ff */
[----:B0-----:R-:W-:-:S04]  /*4050*/  LOP3.LUT R3, R0, 0xffff, R5, 0x80, !PT ;  /* 0x0000ffff00037812 */ /* 0x001fc800078e8005 */
[----:B------:R-:W-:-:S13]  /*4060*/  ISETP.NE.AND P0, PT, R3, R2, PT ;  /* 0x000000020300720c */ /* 0x000fda0003f05270 */
[----:B------:R-:W-:Y:S05]  /*4070*/  @P0 BRA `(.L_x_9) ;  /* 0x0000000000500947 */ /* 0x000fea0003800000 */
[----:B------:R-:W-:Y:S02]  /*4080*/  SHF.R.U32.HI R5, RZ, 0x10, R5 ;  /* 0x00000010ff057819 */ /* 0x000fe40000011605 */
[----:B------:R-:W-:-:S04]  /*4090*/  SHF.R.U32.HI R2, RZ, 0x10, R0 ;  /* 0x00000010ff027819 */ /* 0x000fc80000011600 */
[----:B------:R-:W-:-:S04]  /*40a0*/  LOP3.LUT R5, R5, R2, RZ, 0xc0, !PT ;  /* 0x0000000205057212 */ /* 0x000fc800078ec0ff */
[----:B------:R-:W-:-:S13]  /*40b0*/  ISETP.NE.AND P0, PT, R5, R2, PT ;  /* 0x000000020500720c */ /* 0x000fda0003f05270 */
[----:B------:R-:W-:Y:S05]  /*40c0*/  @P0 BRA `(.L_x_10) ;  /* 0x0000000000300947 */ /* 0x000fea0003800000 */
[----:B------:R-:W-:Y:S01]  /*40d0*/  R2UR UR4, R0 ;  /* 0x00000000000472ca */ /* 0x000fe200000e0000 */
[----:B------:R-:W-:Y:S01]  /*40e0*/  VOTEU.ANY UR5, UPT, PT ;  /* 0x0000000000057886 */ /* 0x000fe200038e0100 */
[----:B------:R-:W0:Y:S01]  /*40f0*/  S2R R0, SR_LANEID ;  /* 0x0000000000007919 */ /* 0x000e220000000000 */
[----:B------:R-:W-:-:S10]  /*4100*/  UFLO.U32 UR5, UR5 ;  /* 0x00000005000572bd */ /* 0x000fd400080e0000 */
[----:B------:R-:W-:-:S06]  /*4110*/  ULOP3.LUT UR4, URZ, UR4, URZ, 0x33, !UPT ;  /* 0x00000004ff047292 */ /* 0x000fcc000f8e33ff */
[----:B------:R-:W-:-:S04]  /*4120*/  IMAD.U32 R2, RZ, RZ, UR4 ;  /* 0x00000004ff027e24 */ /* 0x000fc8000f8e00ff */
[----:B------:R-:W1:Y:S02]  /*4130*/  REDUX UR7, R2 ;  /* 0x00000000020773c4 */ /* 0x000e640000000000 */
[----:B------:R2:W-:Y:S01]  /*4140*/  UTCATOMSWS.AND URZ, UR4 ;  /* 0x0000000400ff79e3 */ /* 0x0005e20008000000 */
[----:B0-----:R-:W-:Y:S01]  /*4150*/  ISETP.EQ.U32.AND P0, PT, R0, UR5, PT ;  /* 0x0000000500007c0c */ /* 0x001fe2000bf02070 */
[----:B-1----:R-:W-:-:S12]  /*4160*/  IMAD.U32 R0, RZ, RZ, UR7 ;  /* 0x00000007ff007e24 */ /* 0x002fd8000f8e00ff */
[----:B------:R2:W-:Y:S01]  /*4170*/  @P0 ATOMS.AND RZ, [UR6], R0 ;  /* 0x00000000ffff098c */ /* 0x0005e2000a800006 */
[----:B------:R-:W-:Y:S05]  /*4180*/  BRA `(.L_x_8) ;  /* 0x0000000000147947 */ /* 0x000fea0003800000 */
.L_x_10:
[----:B------:R-:W-:-:S07]  /*4190*/  MOV R2, 0x41b0 ;  /* 0x000041b000027802 */ /* 0x000fce0000000f00 */
[----:B------:R-:W-:Y:S05]  /*41a0*/  CALL.REL.NOINC `($__internal_0_$__cuda_sm10x_tcgen05_guardrail_trap_col_being_dealloced_not_returned_by_alloc) ;  /* 0x0000000000207944 */ /* 0x000fea0003c00000 */
[----:B------:R-:W-:Y:S05]  /*41b0*/  BRA `(.L_x_8) ;  /* 0x0000000000087947 */ /* 0x000fea0003800000 */
.L_x_9:
[----:B------:R-:W-:-:S07]  /*41c0*/  MOV R2, 0x41e0 ;  /* 0x000041e000027802 */ /* 0x000fce0000000f00 */
[----:B------:R-:W-:Y:S05]  /*41d0*/  CALL.REL.NOINC `($__internal_2_$__cuda_sm10x_tcgen05_guardrail_trap_unallocated_columns_being_dealloced) ;  /* 0x00000000002c7944 */ /* 0x000fea0003c00000 */
.L_x_8:
[----:B------:R-:W-:Y:S01]  /*41e0*/  NOP ;  /* 0x0000000000007918 */ /* 0x000fe20000000000 */
[----:B--2---:R-:W-:Y:S05]  /*41f0*/  EXIT ;  /* 0x000000000000794d */ /* 0x004fea0003800000 */
.L_x_7:
[----:B------:R-:W1:Y:S02]  /*4200*/  SYNCS.PHASECHK.TRANS64.TRYWAIT P0, [UR7+0x8000], RZ ;  /* 0x008000ffff0075a7 */ /* 0x000e640008001107 */
[----:B-1----:R-:W-:Y:S05]  /*4210*/  @!P0 BRA `(.L_x_7) ;  /* 0xfffffffc00f88947 */ /* 0x002fea000383ffff */
[----:B------:R-:W-:Y:S05]  /*4220*/  BRA `(.L_x_11) ;  /* 0xffffffe400147947 */ /* 0x000fea000383ffff */
        .weak           $__internal_0_$__cuda_sm10x_tcgen05_guardrail_trap_col_being_dealloced_not_returned_by_alloc
        .type           $__internal_0_$__cuda_sm10x_tcgen05_guardrail_trap_col_being_dealloced_not_returned_by_alloc,@function
        .size           $__internal_0_$__cuda_sm10x_tcgen05_guardrail_trap_col_being_dealloced_not_returned_by_alloc,($__internal_1_$__cuda_sm10x_tcgen05_guardrail_trap_phase_invalid_during_alloc - $__internal_0_$__cuda_sm10x_tcgen05_guardrail_trap_col_being_dealloced_not_returned_by_alloc)
$__internal_0_$__cuda_sm10x_tcgen05_guardrail_trap_col_being_dealloced_not_returned_by_alloc:
[----:B------:R-:W-:Y:S05]  /*4230*/  BPT.TRAP 0x1 ;  /* 0x000000040000795c */ /* 0x000fea0000300000 */
[----:B------:R-:W-:-:S04]  /*4240*/  IMAD.MOV.U32 R3, RZ, RZ, 0x0 ;  /* 0x00000000ff037424 */ /* 0x000fc800078e00ff */
[----:B------:R-:W-:Y:S05]  /*4250*/  RET.REL.NODEC R2 `(gluon_mma) ;  /* 0xffffffbc02687950 */ /* 0x000fea0003c3ffff */
        .weak           $__internal_1_$__cuda_sm10x_tcgen05_guardrail_trap_phase_invalid_during_alloc
        .type           $__internal_1_$__cuda_sm10x_tcgen05_guardrail_trap_phase_invalid_during_alloc,@function
        .size           $__internal_1_$__cuda_sm10x_tcgen05_guardrail_trap_phase_invalid_during_alloc,($__internal_2_$__cuda_sm10x_tcgen05_guardrail_trap_unallocated_columns_being_dealloced - $__internal_1_$__cuda_sm10x_tcgen05_guardrail_trap_phase_invalid_during_alloc)
$__internal_1_$__cuda_sm10x_tcgen05_guardrail_trap_phase_invalid_during_alloc:
[----:B------:R-:W-:Y:S05]  /*4260*/  BPT.TRAP 0x1 ;  /* 0x000000040000795c */ /* 0x000fea0000300000 */
[----:B------:R-:W-:-:S04]  /*4270*/  IMAD.MOV.U32 R3, RZ, RZ, 0x0 ;  /* 0x00000000ff037424 */ /* 0x000fc800078e00ff */
[----:B------:R-:W-:Y:S05]  /*4280*/  RET.REL.NODEC R2 `(gluon_mma) ;  /* 0xffffffbc025c7950 */ /* 0x000fea0003c3ffff */
        .weak           $__internal_2_$__cuda_sm10x_tcgen05_guardrail_trap_unallocated_columns_being_dealloced
        .type           $__internal_2_$__cuda_sm10x_tcgen05_guardrail_trap_unallocated_columns_being_dealloced,@function
        .size           $__internal_2_$__cuda_sm10x_tcgen05_guardrail_trap_unallocated_columns_being_dealloced,(.L_x_15 - $__internal_2_$__cuda_sm10x_tcgen05_guardrail_trap_unallocated_columns_being_dealloced)
$__internal_2_$__cuda_sm10x_tcgen05_guardrail_trap_unallocated_columns_being_dealloced:
[----:B------:R-:W-:Y:S05]  /*4290*/  BPT.TRAP 0x1 ;  /* 0x000000040000795c */ /* 0x000fea0000300000 */
[----:B------:R-:W-:-:S04]  /*42a0*/  IMAD.MOV.U32 R3, RZ, RZ, 0x0 ;  /* 0x00000000ff037424 */ /* 0x000fc800078e00ff */
[----:B------:R-:W-:Y:S05]  /*42b0*/  RET.REL.NODEC R2 `(gluon_mma) ;  /* 0xffffffbc02507950 */ /* 0x000fea0003c3ffff */
.L_x_12:
[----:B------:R-:W-:-:S00]  /*42c0*/  BRA `(.L_x_12) ;  /* 0xfffffffc00fc7947 */ /* 0x000fc0000383ffff */
[----:B------:R-:W-:-:S00]  /*42d0*/  NOP ;  /* 0x0000000000007918 */ /* 0x000fc00000000000 */
        /* <DEDUP_REMOVED lines=10> */
.L_x_15:


//--------------------- .nv.shared.gluon_mma      --------------------------
	.section	.nv.shared.gluon_mma,"aw",@nobits
	.sectionflags	@""
	.align	16
	.zero		1024


//--------------------- .nv.shared.reserved.0     --------------------------
	.section	.nv.shared.reserved.0,"aw",@nobits
	.align	8
	.weak		__nv_reservedSMEM_offset_0_alias
	.size		__nv_reservedSMEM_offset_0_alias, 0, 64
	.other		__nv_reservedSMEM_offset_0_alias,@"STO_CUDA_RESERVED_SHARED STV_DEFAULT"
__nv_reservedSMEM_offset_0_alias:
	.zero		0
.nv.shared.reserved.0:
	.zero		64
	.weak		__nv_reservedSMEM_allocation_phase
	.type		__nv_reservedSMEM_allocation_phase,@object
	.size		__nv_reservedSMEM_allocation_phase,(.L_0 - __nv_reservedSMEM_allocation_phase)
__nv_reservedSMEM_allocation_phase:
	.zero		1
.L_0:
	.zero		7
	.weak		__nv_reservedSMEM_devtool_atexit_pc
	.type		__nv_reservedSMEM_devtool_atexit_pc,@object
	.size		__nv_reservedSMEM_devtool_atexit_pc,(__nv_reservedSMEM_allocation_mask - __nv_reservedSMEM_devtool_atexit_pc)
__nv_reservedSMEM_devtool_atexit_pc:
	.zero		8
	.weak		__nv_reservedSMEM_allocation_mask
	.type		__nv_reservedSMEM_allocation_mask,@object
	.size		__nv_reservedSMEM_allocation_mask,(.L_2 - __nv_reservedSMEM_allocation_mask)
__nv_reservedSMEM_allocation_mask:
	.zero		4
.L_2:


//--------------------- .nv.constant0.gluon_mma   --------------------------
	.section	.nv.constant0.gluon_mma,"a",@progbits
	.sectionflags	@""
	.align	4
.nv.constant0.gluon_mma:
	.zero		936


//--------------------- SYMBOLS --------------------------

	.type		.nv.reservedSmem.offset0,@object
	.size		.nv.reservedSmem.offset0,0x4
	.type		.nv.reservedSmem.cap,@object
	.size		.nv.reservedSmem.cap,0x4
